	.headerflags	@"EF_CUDA_TEXMODE_UNIFIED EF_CUDA_64BIT_ADDRESS EF_CUDA_ACCELERATORS EF_CUDA_SM90 EF_CUDA_VIRTUAL_SM(EF_CUDA_SM90)"
	.elftype	@"ET_EXEC"


//--------------------- .nv.info                  --------------------------
	.section	.nv.info,"",@"SHT_CUDA_INFO"
	.align	4


	//----- nvinfo : EIATTR_REGCOUNT
	.align		4
        /*0000*/ 	.byte	0x04, 0x2f
        /*0002*/ 	.short	(.L_1 - .L_0)
	.align		4
.L_0:
        /*0004*/ 	.word	index@(triton_mm)
        /*0008*/ 	.word	0x000000cb


	//----- nvinfo : EIATTR_MIN_STACK_SIZE
	.align		4
.L_1:
        /*000c*/ 	.byte	0x04, 0x12
        /*000e*/ 	.short	(.L_3 - .L_2)
	.align		4
.L_2:
        /*0010*/ 	.word	index@(triton_mm)
        /*0014*/ 	.word	0x00000000


	//----- nvinfo : EIATTR_FRAME_SIZE
	.align		4
.L_3:
        /*0018*/ 	.byte	0x04, 0x11
        /*001a*/ 	.short	(.L_5 - .L_4)
	.align		4
.L_4:
        /*001c*/ 	.word	index@(triton_mm)
        /*0020*/ 	.word	0x00000000


	//----- nvinfo : EIATTR_MIN_STACK_SIZE
	.align		4
.L_5:
        /*0024*/ 	.byte	0x04, 0x12
        /*0026*/ 	.short	(.L_7 - .L_6)
	.align		4
.L_6:
        /*0028*/ 	.word	index@(triton_mm)
        /*002c*/ 	.word	0x00000000
.L_7:


//--------------------- .nv.info.triton_mm        --------------------------
	.section	.nv.info.triton_mm,"",@"SHT_CUDA_INFO"
	.sectionflags	@""
	.align	4


	//----- nvinfo : EIATTR_CUDA_API_VERSION
	.align		4
        /*0000*/ 	.byte	0x04, 0x37
        /*0002*/ 	.short	(.L_9 - .L_8)
.L_8:
        /*0004*/ 	.word	0x0000007c


	//----- nvinfo : EIATTR_KPARAM_INFO
	.align		4
.L_9:
        /*0008*/ 	.byte	0x04, 0x17
        /*000a*/ 	.short	(.L_11 - .L_10)
.L_10:
        /*000c*/ 	.word	0x00000000
        /*0010*/ 	.short	0x0003
        /*0012*/ 	.short	0x0018
        /*0014*/ 	.byte	0x00, 0xf0, 0x11, 0x00


	//----- nvinfo : EIATTR_KPARAM_INFO
	.align		4
.L_11:
        /*0018*/ 	.byte	0x04, 0x17
        /*001a*/ 	.short	(.L_13 - .L_12)
.L_12:
        /*001c*/ 	.word	0x00000000
        /*0020*/ 	.short	0x0002
        /*0022*/ 	.short	0x0010
        /*0024*/ 	.byte	0x00, 0xf0, 0x21, 0x00


	//----- nvinfo : EIATTR_KPARAM_INFO
	.align		4
.L_13:
        /*0028*/ 	.byte	0x04, 0x17
        /*002a*/ 	.short	(.L_15 - .L_14)
.L_14:
        /*002c*/ 	.word	0x00000000
        /*0030*/ 	.short	0x0001
        /*0032*/ 	.short	0x0008
        /*0034*/ 	.byte	0x00, 0xf0, 0x21, 0x00


	//----- nvinfo : EIATTR_KPARAM_INFO
	.align		4
.L_15:
        /*0038*/ 	.byte	0x04, 0x17
        /*003a*/ 	.short	(.L_17 - .L_16)
.L_16:
        /*003c*/ 	.word	0x00000000
        /*0040*/ 	.short	0x0000
        /*0042*/ 	.short	0x0000
        /*0044*/ 	.byte	0x00, 0xf0, 0x21, 0x00


	//----- nvinfo : EIATTR_SPARSE_MMA_MASK
	.align		4
.L_17:
        /*0048*/ 	.byte	0x03, 0x50
        /*004a*/ 	.short	0x0000


	//----- nvinfo : EIATTR_MAXREG_COUNT
	.align		4
        /*004c*/ 	.byte	0x03, 0x1b
        /*004e*/ 	.short	0x00ff


	//----- nvinfo : EIATTR_COOP_GROUP_MASK_REGIDS
	.align		4
        /*0050*/ 	.byte	0x04, 0x29
        /*0052*/ 	.short	(.L_19 - .L_18)


	//   ....[0]....
.L_18:
        /*0054*/ 	.word	0xffffffff


	//----- nvinfo : EIATTR_COOP_GROUP_INSTR_OFFSETS
	.align		4
.L_19:
        /*0058*/ 	.byte	0x04, 0x28
        /*005a*/ 	.short	(.L_21 - .L_20)


	//   ....[0]....
.L_20:
        /*005c*/ 	.word	0x00001a50


	//----- nvinfo : EIATTR_EXIT_INSTR_OFFSETS
	.align		4
.L_21:
        /*0060*/ 	.byte	0x04, 0x1c
        /*0062*/ 	.short	(.L_23 - .L_22)


	//   ....[0]....
.L_22:
        /*0064*/ 	.word	0x00000040


	//   ....[1]....
        /*0068*/ 	.word	0x00003190


	//   ....[2]....
        /*006c*/ 	.word	0x000031e0


	//----- nvinfo : EIATTR_MAX_THREADS
	.align		4
.L_23:
        /*0070*/ 	.byte	0x04, 0x05
        /*0072*/ 	.short	(.L_25 - .L_24)
.L_24:
        /*0074*/ 	.word	0x00000080
        /*0078*/ 	.word	0x00000001
        /*007c*/ 	.word	0x00000001


	//----- nvinfo : EIATTR_CBANK_PARAM_SIZE
	.align		4
.L_25:
        /*0080*/ 	.byte	0x03, 0x19
        /*0082*/ 	.short	0x001c


	//----- nvinfo : EIATTR_PARAM_CBANK
	.align		4
        /*0084*/ 	.byte	0x04, 0x0a
        /*0086*/ 	.short	(.L_27 - .L_26)
	.align		4
.L_26:
        /*0088*/ 	.word	index@(.nv.constant0.triton_mm)
        /*008c*/ 	.short	0x0210
        /*008e*/ 	.short	0x001c


	//----- nvinfo : EIATTR_SW_WAR
	.align		4
.L_27:
        /*0090*/ 	.byte	0x04, 0x36
        /*0092*/ 	.short	(.L_29 - .L_28)
.L_28:
        /*0094*/ 	.word	0x00000008
.L_29:


//--------------------- .nv.callgraph             --------------------------
	.section	.nv.callgraph,"",@"SHT_CUDA_CALLGRAPH"
	.align	4
	.sectionentsize	8
	.align		4
        /*0000*/ 	.word	0x00000000
	.align		4
        /*0004*/ 	.word	0xffffffff
	.align		4
        /*0008*/ 	.word	0x00000000
	.align		4
        /*000c*/ 	.word	0xfffffffe
	.align		4
        /*0010*/ 	.word	0x00000000
	.align		4
        /*0014*/ 	.word	0xfffffffd
	.align		4
        /*0018*/ 	.word	0x00000000
	.align		4
        /*001c*/ 	.word	0xfffffffc


//--------------------- .text.triton_mm           --------------------------
	.section	.text.triton_mm,"ax",@progbits
	.sectionflags	@"SHF_BARRIERS=1"
	.align	128
        .global         triton_mm
        .type           triton_mm,@function
        .size           triton_mm,(.L_x_2 - triton_mm)
        .other          triton_mm,@"STO_CUDA_ENTRY STV_DEFAULT"
triton_mm:
.text.triton_mm:
[----:B------:R-:W1:Y:S02]  /*0000*/  LDC R1, c[0x0][0x28] ;  /* 0x00000a00ff017b82 */ /* 0x000e640000000800 */
[----:B------:R-:W2:Y:S02]  /*0010*/  LDC R0, c[0x0][0x228] ;  /* 0x00008a00ff007b82 */ /* 0x000ea40000000800 */
[----:B--2---:R-:W-:-:S05]  /*0020*/  IMAD R2, R0, 0x3000, RZ ;  /* 0x0000300000027824 */ /* 0x004fca00078e02ff */
[----:B------:R-:W-:-:S13]  /*0030*/  ISETP.NE.AND P0, PT, R2, RZ, PT ;  /* 0x000000ff0200720c */ /* 0x000fda0003f05270 */
[----:B------:R-:W-:Y:S05]  /*0040*/  @!P0 EXIT ;  /* 0x000000000000894d */ /* 0x000fea0003800000 */
[----:B------:R-:W2:Y:S01]  /*0050*/  S2R R10, SR_CTAID.X ;  /* 0x00000000000a7919 */ /* 0x000ea20000002500 */
[----:B------:R-:W-:Y:S01]  /*0060*/  VIADD R2, R0, 0x7f ;  /* 0x0000007f00027836 */ /* 0x000fe20000000000 */
[----:B------:R-:W-:Y:S01]  /*0070*/  IABS R36, R0 ;  /* 0x0000000000247213 */ /* 0x000fe20000000000 */
[----:B------:R-:W3:Y:S01]  /*0080*/  S2UR UR4, SR_CgaCtaId ;  /* 0x00000000000479c3 */ /* 0x000ee20000008800 */
[----:B------:R-:W-:Y:S01]  /*0090*/  UMOV UR24, 0x400 ;  /* 0x0000040000187882 */ /* 0x000fe20000000000 */
[----:B------:R-:W-:Y:S01]  /*00a0*/  ULDC.64 UR30, c[0x0][0x208] ;  /* 0x00008200001e7ab9 */ /* 0x000fe20000000a00 */
[----:B------:R-:W-:Y:S02]  /*00b0*/  SHF.R.S32.HI R3, RZ, 0x1f, R2 ;  /* 0x0000001fff037819 */ /* 0x000fe40000011402 */
[----:B------:R-:W-:Y:S02]  /*00c0*/  CS2R R88, SRZ ;  /* 0x0000000000587805 */ /* 0x000fe4000001ff00 */
[----:B------:R-:W-:-:S02]  /*00d0*/  CS2R R90, SRZ ;  /* 0x00000000005a7805 */ /* 0x000fc4000001ff00 */
[----:B------:R-:W-:Y:S02]  /*00e0*/  CS2R R92, SRZ ;  /* 0x00000000005c7805 */ /* 0x000fe4000001ff00 */
[----:B------:R-:W-:Y:S01]  /*00f0*/  LEA.HI R3, R3, R2, RZ, 0x7 ;  /* 0x0000000203037211 */ /* 0x000fe200078f38ff */
[----:B------:R-:W4:Y:S01]  /*0100*/  LDC.64 R52, c[0x0][0x218] ;  /* 0x00008600ff347b82 */ /* 0x000f220000000a00 */
[----:B------:R-:W-:Y:S02]  /*0110*/  CS2R R94, SRZ ;  /* 0x00000000005e7805 */ /* 0x000fe4000001ff00 */
[----:B------:R-:W-:Y:S02]  /*0120*/  CS2R R96, SRZ ;  /* 0x0000000000607805 */ /* 0x000fe4000001ff00 */
[----:B------:R-:W-:Y:S02]  /*0130*/  CS2R R98, SRZ ;  /* 0x0000000000627805 */ /* 0x000fe4000001ff00 */
[----:B------:R-:W-:-:S02]  /*0140*/  CS2R R100, SRZ ;  /* 0x0000000000647805 */ /* 0x000fc4000001ff00 */
[----:B------:R-:W-:Y:S02]  /*0150*/  CS2R R102, SRZ ;  /* 0x0000000000667805 */ /* 0x000fe4000001ff00 */
[----:B------:R-:W-:Y:S02]  /*0160*/  CS2R R104, SRZ ;  /* 0x0000000000687805 */ /* 0x000fe4000001ff00 */
        /* <DEDUP_REMOVED lines=8> */
[----:B------:R-:W-:Y:S01]  /*01f0*/  CS2R R122, SRZ ;  /* 0x00000000007a7805 */ /* 0x000fe2000001ff00 */
[----:B---3--:R-:W-:Y:S01]  /*0200*/  UPRMT UR24, UR4, 0x654, UR24 ;  /* 0x0000065404187896 */ /* 0x008fe20008000018 */
[----:B------:R-:W-:-:S02]  /*0210*/  CS2R R124, SRZ ;  /* 0x00000000007c7805 */ /* 0x000fc4000001ff00 */
[----:B------:R-:W-:Y:S02]  /*0220*/  CS2R R126, SRZ ;  /* 0x00000000007e7805 */ /* 0x000fe4000001ff00 */
[----:B------:R-:W-:Y:S02]  /*0230*/  CS2R R128, SRZ ;  /* 0x0000000000807805 */ /* 0x000fe4000001ff00 */
[----:B------:R-:W-:Y:S01]  /*0240*/  CS2R R130, SRZ ;  /* 0x0000000000827805 */ /* 0x000fe2000001ff00 */
[C---:B--2---:R-:W-:Y:S01]  /*0250*/  IMAD.HI R4, R10.reuse, 0x2aaaaaab, RZ ;  /* 0x2aaaaaab0a047827 */ /* 0x044fe200078e02ff */
[----:B------:R-:W-:Y:S02]  /*0260*/  ISETP.GE.AND P1, PT, R10, RZ, PT ;  /* 0x000000ff0a00720c */ /* 0x000fe40003f26270 */
[----:B------:R-:W-:Y:S02]  /*0270*/  CS2R R132, SRZ ;  /* 0x0000000000847805 */ /* 0x000fe4000001ff00 */
[----:B------:R-:W-:-:S02]  /*0280*/  CS2R R134, SRZ ;  /* 0x0000000000867805 */ /* 0x000fc4000001ff00 */
[----:B------:R-:W-:Y:S02]  /*0290*/  CS2R R136, SRZ ;  /* 0x0000000000887805 */ /* 0x000fe4000001ff00 */
[----:B------:R-:W-:Y:S02]  /*02a0*/  SHF.R.U32.HI R5, RZ, 0x1f, R4 ;  /* 0x0000001fff057819 */ /* 0x000fe40000011604 */
[----:B------:R-:W-:Y:S02]  /*02b0*/  CS2R R138, SRZ ;  /* 0x00000000008a7805 */ /* 0x000fe4000001ff00 */
[----:B------:R-:W-:Y:S02]  /*02c0*/  CS2R R140, SRZ ;  /* 0x00000000008c7805 */ /* 0x000fe4000001ff00 */
[----:B------:R-:W-:Y:S02]  /*02d0*/  CS2R R142, SRZ ;  /* 0x00000000008e7805 */ /* 0x000fe4000001ff00 */
[----:B------:R-:W-:-:S02]  /*02e0*/  LEA.HI.SX32 R5, R4, R5, 0x19 ;  /* 0x0000000504057211 */ /* 0x000fc400078fcaff */
[----:B------:R-:W-:Y:S02]  /*02f0*/  CS2R R144, SRZ ;  /* 0x0000000000907805 */ /* 0x000fe4000001ff00 */
[----:B------:R-:W-:Y:S02]  /*0300*/  CS2R R146, SRZ ;  /* 0x0000000000927805 */ /* 0x000fe4000001ff00 */
[----:B------:R-:W-:Y:S02]  /*0310*/  CS2R R148, SRZ ;  /* 0x0000000000947805 */ /* 0x000fe4000001ff00 */
[----:B------:R-:W-:Y:S01]  /*0320*/  CS2R R150, SRZ ;  /* 0x0000000000967805 */ /* 0x000fe2000001ff00 */
[----:B------:R-:W-:Y:S01]  /*0330*/  IMAD.SHL.U32 R4, R5, 0x8, RZ ;  /* 0x0000000805047824 */ /* 0x000fe200078e00ff */
[----:B------:R-:W-:Y:S02]  /*0340*/  CS2R R68, SRZ ;  /* 0x0000000000447805 */ /* 0x000fe4000001ff00 */
[----:B------:R-:W-:-:S02]  /*0350*/  CS2R R70, SRZ ;  /* 0x0000000000467805 */ /* 0x000fc4000001ff00 */
[----:B------:R-:W-:Y:S02]  /*0360*/  CS2R R72, SRZ ;  /* 0x0000000000487805 */ /* 0x000fe4000001ff00 */
[----:B------:R-:W-:Y:S02]  /*0370*/  CS2R R74, SRZ ;  /* 0x00000000004a7805 */ /* 0x000fe4000001ff00 */
[----:B------:R-:W-:Y:S02]  /*0380*/  LEA.HI.SX32 R3, R3, -R4, 0x19 ;  /* 0x8000000403037211 */ /* 0x000fe400078fcaff */
[----:B------:R-:W-:Y:S02]  /*0390*/  CS2R R76, SRZ ;  /* 0x00000000004c7805 */ /* 0x000fe4000001ff00 */
[----:B------:R-:W-:Y:S02]  /*03a0*/  CS2R R78, SRZ ;  /* 0x00000000004e7805 */ /* 0x000fe4000001ff00 */
[----:B------:R-:W-:-:S02]  /*03b0*/  CS2R R80, SRZ ;  /* 0x0000000000507805 */ /* 0x000fc4000001ff00 */
[----:B------:R-:W-:Y:S02]  /*03c0*/  VIMNMX R6, R3, 0x8, PT ;  /* 0x0000000803067848 */ /* 0x000fe40003fe0100 */
[----:B------:R-:W-:Y:S02]  /*03d0*/  CS2R R82, SRZ ;  /* 0x0000000000527805 */ /* 0x000fe4000001ff00 */
[----:B------:R-:W-:Y:S02]  /*03e0*/  CS2R R84, SRZ ;  /* 0x0000000000547805 */ /* 0x000fe4000001ff00 */
[----:B------:R-:W-:Y:S02]  /*03f0*/  CS2R R86, SRZ ;  /* 0x0000000000567805 */ /* 0x000fe4000001ff00 */
[-C--:B------:R-:W-:Y:S01]  /*0400*/  IABS R12, R6.reuse ;  /* 0x00000006000c7213 */ /* 0x080fe20000000000 */
[----:B------:R-:W-:Y:S01]  /*0410*/  UMOV UR25, 0x1 ;  /* 0x0000000100197882 */ /* 0x000fe20000000000 */
[----:B------:R-:W-:Y:S01]  /*0420*/  IABS R8, R6 ;  /* 0x0000000600087213 */ /* 0x000fe20000000000 */
[----:B------:R-:W-:Y:S01]  /*0430*/  UMOV UR26, 0xffffffff ;  /* 0xffffffff001a7882 */ /* 0x000fe20000000000 */
[----:B------:R-:W2:Y:S01]  /*0440*/  I2F.RP R7, R12 ;  /* 0x0000000c00077306 */ /* 0x000ea20000209400 */
[----:B------:R-:W-:Y:S01]  /*0450*/  UMOV UR4, URZ ;  /* 0x0000003f00047c82 */ /* 0x000fe20008000000 */
[----:B------:R-:W-:Y:S01]  /*0460*/  UMOV UR5, URZ ;  /* 0x0000003f00057c82 */ /* 0x000fe20008000000 */
[----:B------:R-:W-:-:S05]  /*0470*/  IMAD.MOV R14, RZ, RZ, -R8 ;  /* 0x000000ffff0e7224 */ /* 0x000fca00078e0a08 */
[----:B------:R-:W3:Y:S08]  /*0480*/  I2F.RP R8, R36 ;  /* 0x0000002400087306 */ /* 0x000ef00000209400 */
[----:B--2---:R-:W2:Y:S08]  /*0490*/  MUFU.RCP R7, R7 ;  /* 0x0000000700077308 */ /* 0x004eb00000001000 */
[----:B---3--:R-:W-:Y:S01]  /*04a0*/  MUFU.RCP R8, R8 ;  /* 0x0000000800087308 */ /* 0x008fe20000001000 */
[----:B--2---:R-:W-:Y:S01]  /*04b0*/  VIADD R2, R7, 0xffffffe ;  /* 0x0ffffffe07027836 */ /* 0x004fe20000000000 */
[----:B------:R-:W-:-:S06]  /*04c0*/  IABS R7, R10 ;  /* 0x0000000a00077213 */ /* 0x000fcc0000000000 */
[----:B------:R2:W3:Y:S02]  /*04d0*/  F2I.FTZ.U32.TRUNC.NTZ R3, R2 ;  /* 0x0000000200037305 */ /* 0x0004e4000021f000 */
[----:B--2---:R-:W-:Y:S02]  /*04e0*/  IMAD.MOV.U32 R2, RZ, RZ, RZ ;  /* 0x000000ffff027224 */ /* 0x004fe400078e00ff */
[----:B---3--:R-:W-:-:S04]  /*04f0*/  IMAD.MOV R9, RZ, RZ, -R3 ;  /* 0x000000ffff097224 */ /* 0x008fc800078e0a03 */
[----:B------:R-:W-:-:S04]  /*0500*/  IMAD R9, R9, R12, RZ ;  /* 0x0000000c09097224 */ /* 0x000fc800078e02ff */
[----:B------:R-:W-:-:S04]  /*0510*/  IMAD.HI.U32 R3, R3, R9, R2 ;  /* 0x0000000903037227 */ /* 0x000fc800078e0002 */
[----:B------:R-:W-:Y:S02]  /*0520*/  IMAD R9, R5, -0x300, R10 ;  /* 0xfffffd0005097824 */ /* 0x000fe400078e020a */
[----:B------:R-:W-:-:S03]  /*0530*/  IMAD.HI.U32 R2, R3, R7, RZ ;  /* 0x0000000703027227 */ /* 0x000fc600078e00ff */
[----:B------:R-:W-:Y:S01]  /*0540*/  IABS R10, R9 ;  /* 0x00000009000a7213 */ /* 0x000fe20000000000 */
[----:B------:R-:W-:Y:S02]  /*0550*/  IMAD R7, R2, R14, R7 ;  /* 0x0000000e02077224 */ /* 0x000fe400078e0207 */
[----:B------:R-:W2:Y:S01]  /*0560*/  S2R R2, SR_TID.X ;  /* 0x0000000000027919 */ /* 0x000ea20000002100 */
[----:B------:R-:W-:Y:S01]  /*0570*/  VIADD R5, R8, 0xffffffe ;  /* 0x0ffffffe08057836 */ /* 0x000fe20000000000 */
[----:B------:R-:W-:Y:S01]  /*0580*/  LOP3.LUT R8, RZ, R6, RZ, 0x33, !PT ;  /* 0x00000006ff087212 */ /* 0x000fe200078e33ff */
[----:B------:R-:W-:Y:S01]  /*0590*/  IMAD.HI.U32 R3, R3, R10, RZ ;  /* 0x0000000a03037227 */ /* 0x000fe200078e00ff */
[----:B------:R-:W-:-:S03]  /*05a0*/  ISETP.GT.U32.AND P0, PT, R12, R7, PT ;  /* 0x000000070c00720c */ /* 0x000fc60003f04070 */
[----:B------:R-:W3:Y:S01]  /*05b0*/  F2I.FTZ.U32.TRUNC.NTZ R5, R5 ;  /* 0x0000000500057305 */ /* 0x000ee2000021f000 */
[----:B------:R-:W-:-:S05]  /*05c0*/  IMAD R10, R3, R14, R10 ;  /* 0x0000000e030a7224 */ /* 0x000fca00078e020a */
[----:B------:R-:W-:-:S04]  /*05d0*/  ISETP.GT.U32.AND P2, PT, R12, R10, PT ;  /* 0x0000000a0c00720c */ /* 0x000fc80003f44070 */
[----:B------:R-:W-:-:S05]  /*05e0*/  @!P0 IMAD.IADD R7, R7, 0x1, -R12 ;  /* 0x0000000107078824 */ /* 0x000fca00078e0a0c */
[----:B------:R-:W-:Y:S01]  /*05f0*/  ISETP.GT.U32.AND P0, PT, R12, R7, PT ;  /* 0x000000070c00720c */ /* 0x000fe20003f04070 */
[----:B---3--:R-:W-:-:S03]  /*0600*/  IMAD.MOV R11, RZ, RZ, -R5 ;  /* 0x000000ffff0b7224 */ /* 0x008fc600078e0a05 */
[----:B------:R-:W-:Y:S02]  /*0610*/  @!P2 IMAD.IADD R10, R10, 0x1, -R12 ;  /* 0x000000010a0aa824 */ /* 0x000fe400078e0a0c */
[----:B------:R-:W-:Y:S02]  /*0620*/  IMAD R11, R11, R36, RZ ;  /* 0x000000240b0b7224 */ /* 0x000fe400078e02ff */
[----:B------:R-:W-:Y:S01]  /*0630*/  @!P2 VIADD R3, R3, 0x1 ;  /* 0x000000010303a836 */ /* 0x000fe20000000000 */
[----:B--2---:R-:W-:-:S04]  /*0640*/  SHF.R.U32.HI R14, RZ, 0x3, R2 ;  /* 0x00000003ff0e7819 */ /* 0x004fc80000011602 */
[----:B------:R-:W-:Y:S01]  /*0650*/  @!P0 IMAD.IADD R7, R7, 0x1, -R12 ;  /* 0x0000000107078824 */ /* 0x000fe200078e0a0c */
[----:B------:R-:W-:Y:S02]  /*0660*/  ISETP.NE.AND P0, PT, R6, RZ, PT ;  /* 0x000000ff0600720c */ /* 0x000fe40003f05270 */
[----:B------:R-:W-:Y:S01]  /*0670*/  SGXT.U32 R14, R14, 0x4 ;  /* 0x000000040e0e781a */ /* 0x000fe20000000000 */
[----:B------:R-:W-:Y:S01]  /*0680*/  @!P1 IMAD.MOV R7, RZ, RZ, -R7 ;  /* 0x000000ffff079224 */ /* 0x000fe200078e0a07 */
[----:B------:R-:W-:Y:S02]  /*0690*/  LOP3.LUT R6, R9, R6, RZ, 0x3c, !PT ;  /* 0x0000000609067212 */ /* 0x000fe400078e3cff */
[----:B------:R-:W-:Y:S02]  /*06a0*/  ISETP.GE.U32.AND P1, PT, R10, R12, PT ;  /* 0x0000000c0a00720c */ /* 0x000fe40003f26070 */
[----:B------:R-:W-:Y:S02]  /*06b0*/  SEL R7, R8, R7, !P0 ;  /* 0x0000000708077207 */ /* 0x000fe40004000000 */
[----:B------:R-:W-:-:S03]  /*06c0*/  ISETP.GE.AND P3, PT, R6, RZ, PT ;  /* 0x000000ff0600720c */ /* 0x000fc60003f66270 */
[----:B------:R-:W-:Y:S02]  /*06d0*/  IMAD.IADD R7, R4, 0x1, R7 ;  /* 0x0000000104077824 */ /* 0x000fe400078e0207 */
[----:B------:R-:W-:Y:S02]  /*06e0*/  IMAD.MOV.U32 R4, RZ, RZ, RZ ;  /* 0x000000ffff047224 */ /* 0x000fe400078e00ff */
[----:B------:R-:W-:Y:S02]  /*06f0*/  IMAD.SHL.U32 R7, R7, 0x80, RZ ;  /* 0x0000008007077824 */ /* 0x000fe400078e00ff */
[----:B------:R-:W-:-:S03]  /*0700*/  IMAD.HI.U32 R5, R5, R11, R4 ;  /* 0x0000000b05057227 */ /* 0x000fc600078e0004 */
[----:B------:R-:W-:Y:S01]  /*0710*/  LOP3.LUT R15, R7, R14, RZ, 0xfc, !PT ;  /* 0x0000000e070f7212 */ /* 0x000fe200078efcff */
[----:B------:R-:W-:Y:S01]  /*0720*/  @P1 VIADD R3, R3, 0x1 ;  /* 0x0000000103031836 */ /* 0x000fe20000000000 */
[----:B------:R-:W-:Y:S02]  /*0730*/  LOP3.LUT R16, R7, 0x10, R14, 0xfe, !PT ;  /* 0x0000001007107812 */ /* 0x000fe400078efe0e */
[----:B------:R-:W-:Y:S01]  /*0740*/  IABS R9, R15 ;  /* 0x0000000f00097213 */ /* 0x000fe20000000000 */
[----:B------:R-:W-:Y:S01]  /*0750*/  @!P3 IMAD.MOV R3, RZ, RZ, -R3 ;  /* 0x000000ffff03b224 */ /* 0x000fe200078e0a03 */
[----:B------:R-:W-:Y:S02]  /*0760*/  LOP3.LUT R17, R7, 0x20, R14, 0xfe, !PT ;  /* 0x0000002007117812 */ /* 0x000fe400078efe0e */
[----:B------:R-:W-:Y:S01]  /*0770*/  LOP3.LUT R22, R7, 0x30, R14, 0xfe, !PT ;  /* 0x0000003007167812 */ /* 0x000fe200078efe0e */
[----:B------:R-:W-:Y:S01]  /*0780*/  IMAD.MOV.U32 R11, RZ, RZ, R9 ;  /* 0x000000ffff0b7224 */ /* 0x000fe200078e0009 */
[----:B------:R-:W-:-:S02]  /*0790*/  IABS R9, R16 ;  /* 0x0000001000097213 */ /* 0x000fc40000000000 */
[----:B------:R-:W-:Y:S01]  /*07a0*/  IABS R18, R17 ;  /* 0x0000001100127213 */ /* 0x000fe20000000000 */
[----:B------:R-:W-:Y:S01]  /*07b0*/  IMAD.HI.U32 R4, R5, R11, RZ ;  /* 0x0000000b05047227 */ /* 0x000fe200078e00ff */
[----:B------:R-:W-:Y:S02]  /*07c0*/  IABS R19, R22 ;  /* 0x0000001600137213 */ /* 0x000fe40000000000 */
[----:B------:R-:W-:Y:S01]  /*07d0*/  ISETP.GE.AND P4, PT, R15, RZ, PT ;  /* 0x000000ff0f00720c */ /* 0x000fe20003f86270 */
[----:B------:R-:W-:Y:S02]  /*07e0*/  IMAD.MOV R10, RZ, RZ, -R4 ;  /* 0x000000ffff0a7224 */ /* 0x000fe400078e0a04 */
[----:B------:R-:W-:Y:S02]  /*07f0*/  IMAD.MOV.U32 R12, RZ, RZ, R9 ;  /* 0x000000ffff0c7224 */ /* 0x000fe400078e0009 */
[----:B------:R-:W-:Y:S02]  /*0800*/  IMAD R6, R36, R10, R11 ;  /* 0x0000000a24067224 */ /* 0x000fe400078e020b */
[----:B------:R-:W-:-:S03]  /*0810*/  IMAD.HI.U32 R4, R5, R12, RZ ;  /* 0x0000000c05047227 */ /* 0x000fc600078e00ff */
[----:B------:R-:W-:Y:S01]  /*0820*/  ISETP.GT.U32.AND P2, PT, R36, R6, PT ;  /* 0x000000062400720c */ /* 0x000fe20003f44070 */
[----:B------:R-:W-:-:S04]  /*0830*/  IMAD.HI.U32 R9, R5, R18, RZ ;  /* 0x0000001205097227 */ /* 0x000fc800078e00ff */
[----:B------:R-:W-:Y:S01]  /*0840*/  IMAD.MOV R11, RZ, RZ, -R4 ;  /* 0x000000ffff0b7224 */ /* 0x000fe200078e0a04 */
[----:B------:R-:W-:Y:S01]  /*0850*/  SEL R4, R8, R3, !P0 ;  /* 0x0000000308047207 */ /* 0x000fe20004000000 */
[----:B------:R-:W-:Y:S01]  /*0860*/  IMAD.MOV R13, RZ, RZ, -R9 ;  /* 0x000000ffff0d7224 */ /* 0x000fe200078e0a09 */
[----:B------:R-:W-:Y:S01]  /*0870*/  ISETP.GE.AND P0, PT, R16, RZ, PT ;  /* 0x000000ff1000720c */ /* 0x000fe20003f06270 */
[C---:B------:R-:W-:Y:S01]  /*0880*/  IMAD R9, R36.reuse, R11, R12 ;  /* 0x0000000b24097224 */ /* 0x040fe200078e020c */
[----:B------:R-:W-:Y:S01]  /*0890*/  LOP3.LUT R11, R7, 0x40, R14, 0xfe, !PT ;  /* 0x00000040070b7812 */ /* 0x000fe200078efe0e */
[----:B------:R-:W-:Y:S02]  /*08a0*/  IMAD R18, R36, R13, R18 ;  /* 0x0000000d24127224 */ /* 0x000fe400078e0212 */
[----:B------:R-:W-:Y:S01]  /*08b0*/  @!P2 IMAD.IADD R6, R6, 0x1, -R36 ;  /* 0x000000010606a824 */ /* 0x000fe200078e0a24 */
[----:B------:R-:W-:Y:S01]  /*08c0*/  ISETP.GT.U32.AND P1, PT, R36, R9, PT ;  /* 0x000000092400720c */ /* 0x000fe20003f24070 */
[----:B------:R-:W-:Y:S01]  /*08d0*/  IMAD.HI.U32 R10, R5, R19, RZ ;  /* 0x00000013050a7227 */ /* 0x000fe200078e00ff */
[----:B------:R-:W-:-:S02]  /*08e0*/  IABS R20, R11 ;  /* 0x0000000b00147213 */ /* 0x000fc40000000000 */
[C---:B------:R-:W-:Y:S01]  /*08f0*/  ISETP.GT.U32.AND P5, PT, R36.reuse, R18, PT ;  /* 0x000000122400720c */ /* 0x040fe20003fa4070 */
[----:B------:R-:W-:Y:S01]  /*0900*/  IMAD.MOV R10, RZ, RZ, -R10 ;  /* 0x000000ffff0a7224 */ /* 0x000fe200078e0a0a */
[----:B------:R-:W-:Y:S01]  /*0910*/  ISETP.GT.U32.AND P3, PT, R36, R6, PT ;  /* 0x000000062400720c */ /* 0x000fe20003f64070 */
[----:B------:R-:W-:-:S04]  /*0920*/  IMAD.HI.U32 R3, R5, R20, RZ ;  /* 0x0000001405037227 */ /* 0x000fc800078e00ff */
[----:B------:R-:W-:Y:S02]  /*0930*/  IMAD.MOV R3, RZ, RZ, -R3 ;  /* 0x000000ffff037224 */ /* 0x000fe400078e0a03 */
[--C-:B------:R-:W-:Y:S02]  /*0940*/  @!P1 IMAD.IADD R9, R9, 0x1, -R36.reuse ;  /* 0x0000000109099824 */ /* 0x100fe400078e0a24 */
[----:B------:R-:W-:Y:S01]  /*0950*/  IMAD R19, R36, R10, R19 ;  /* 0x0000000a24137224 */ /* 0x000fe200078e0213 */
[----:B------:R-:W-:Y:S01]  /*0960*/  LOP3.LUT R10, R7, 0x50, R14, 0xfe, !PT ;  /* 0x00000050070a7812 */ /* 0x000fe200078efe0e */
[----:B------:R-:W-:Y:S01]  /*0970*/  @!P5 IMAD.IADD R18, R18, 0x1, -R36 ;  /* 0x000000011212d824 */ /* 0x000fe200078e0a24 */
[C---:B------:R-:W-:Y:S01]  /*0980*/  ISETP.GT.U32.AND P5, PT, R36.reuse, R9, PT ;  /* 0x000000092400720c */ /* 0x040fe20003fa4070 */
[C---:B------:R-:W-:Y:S01]  /*0990*/  IMAD R20, R36.reuse, R3, R20 ;  /* 0x0000000324147224 */ /* 0x040fe200078e0214 */
[----:B------:R-:W-:Y:S01]  /*09a0*/  ISETP.GT.U32.AND P2, PT, R36, R19, PT ;  /* 0x000000132400720c */ /* 0x000fe20003f44070 */
[----:B------:R-:W-:Y:S01]  /*09b0*/  @!P3 IMAD.IADD R6, R6, 0x1, -R36 ;  /* 0x000000010606b824 */ /* 0x000fe200078e0a24 */
[----:B------:R-:W-:Y:S01]  /*09c0*/  LOP3.LUT R3, R7, 0x60, R14, 0xfe, !PT ;  /* 0x0000006007037812 */ /* 0x000fe200078efe0e */
[----:B------:R-:W-:Y:S01]  /*09d0*/  IMAD.SHL.U32 R4, R4, 0x80, RZ ;  /* 0x0000008004047824 */ /* 0x000fe200078e00ff */
[----:B------:R-:W-:Y:S01]  /*09e0*/  ISETP.GT.U32.AND P3, PT, R36, R20, PT ;  /* 0x000000142400720c */ /* 0x000fe20003f64070 */
[----:B------:R-:W-:Y:S01]  /*09f0*/  IMAD.MOV.U32 R15, RZ, RZ, R6 ;  /* 0x000000ffff0f7224 */ /* 0x000fe200078e0006 */
[----:B------:R-:W-:-:S02]  /*0a00*/  SHF.R.U32.HI R6, RZ, 0x4, R2 ;  /* 0x00000004ff067819 */ /* 0x000fc40000011602 */
[----:B------:R-:W-:Y:S01]  /*0a10*/  IABS R21, R10 ;  /* 0x0000000a00157213 */ /* 0x000fe20000000000 */
[----:B------:R-:W-:Y:S01]  /*0a20*/  @!P4 IMAD.MOV R15, RZ, RZ, -R15 ;  /* 0x000000ffff0fc224 */ /* 0x000fe200078e0a0f */
[----:B------:R-:W-:Y:S01]  /*0a30*/  ISETP.GE.AND P4, PT, R22, RZ, PT ;  /* 0x000000ff1600720c */ /* 0x000fe20003f86270 */
[--C-:B------:R-:W-:Y:S01]  /*0a40*/  @!P5 IMAD.IADD R9, R9, 0x1, -R36.reuse ;  /* 0x000000010909d824 */ /* 0x100fe200078e0a24 */
[----:B------:R-:W-:Y:S01]  /*0a50*/  IABS R22, R3 ;  /* 0x0000000300167213 */ /* 0x000fe20000000000 */
[--C-:B------:R-:W-:Y:S01]  /*0a60*/  @!P2 IMAD.IADD R19, R19, 0x1, -R36.reuse ;  /* 0x000000011313a824 */ /* 0x100fe200078e0a24 */
[----:B------:R-:W-:Y:S01]  /*0a70*/  ISETP.GE.AND P2, PT, R17, RZ, PT ;  /* 0x000000ff1100720c */ /* 0x000fe20003f46270 */
[----:B------:R-:W-:Y:S01]  /*0a80*/  IMAD.MOV.U32 R17, RZ, RZ, R9 ;  /* 0x000000ffff117224 */ /* 0x000fe200078e0009 */
[----:B------:R-:W-:Y:S01]  /*0a90*/  SGXT.U32 R6, R6, 0x3 ;  /* 0x000000030606781a */ /* 0x000fe20000000000 */
[----:B------:R-:W-:Y:S01]  /*0aa0*/  @!P3 IMAD.IADD R20, R20, 0x1, -R36 ;  /* 0x000000011414b824 */ /* 0x000fe200078e0a24 */
[----:B------:R-:W-:Y:S01]  /*0ab0*/  ISETP.GE.AND P3, PT, R3, RZ, PT ;  /* 0x000000ff0300720c */ /* 0x000fe20003f66270 */
[----:B------:R-:W-:Y:S01]  /*0ac0*/  @!P0 IMAD.MOV R17, RZ, RZ, -R17 ;  /* 0x000000ffff118224 */ /* 0x000fe200078e0a11 */
[----:B------:R-:W-:Y:S01]  /*0ad0*/  LOP3.LUT R3, R7, R6, RZ, 0xfc, !PT ;  /* 0x0000000607037212 */ /* 0x000fe200078efcff */
[----:B------:R-:W-:Y:S01]  /*0ae0*/  IMAD.HI.U32 R6, R5, R22, RZ ;  /* 0x0000001605067227 */ /* 0x000fe200078e00ff */
[----:B------:R-:W-:-:S02]  /*0af0*/  ISETP.GT.U32.AND P0, PT, R36, R20, PT ;  /* 0x000000142400720c */ /* 0x000fc40003f04070 */
[----:B------:R-:W-:Y:S01]  /*0b00*/  LOP3.LUT R9, R7, 0x70, R14, 0xfe, !PT ;  /* 0x0000007007097812 */ /* 0x000fe200078efe0e */
[----:B------:R-:W-:Y:S01]  /*0b10*/  IMAD.MOV R7, RZ, RZ, -R6 ;  /* 0x000000ffff077224 */ /* 0x000fe200078e0a06 */
[C---:B------:R-:W-:Y:S01]  /*0b20*/  ISETP.GT.U32.AND P6, PT, R36.reuse, R18, PT ;  /* 0x000000122400720c */ /* 0x040fe20003fc4070 */
[C---:B------:R-:W-:Y:S01]  /*0b30*/  IMAD.HI.U32 R8, R5.reuse, R21, RZ ;  /* 0x0000001505087227 */ /* 0x040fe200078e00ff */
[----:B------:R-:W-:Y:S02]  /*0b40*/  IABS R23, R9 ;  /* 0x0000000900177213 */ /* 0x000fe40000000000 */
[C---:B------:R-:W-:Y:S01]  /*0b50*/  ISETP.GT.U32.AND P1, PT, R36.reuse, R19, PT ;  /* 0x000000132400720c */ /* 0x040fe20003f24070 */
[----:B------:R-:W-:Y:S01]  /*0b60*/  IMAD R22, R36, R7, R22 ;  /* 0x0000000724167224 */ /* 0x000fe200078e0216 */
[----:B------:R-:W-:Y:S01]  /*0b70*/  LOP3.LUT R33, R4, R14, RZ, 0xfc, !PT ;  /* 0x0000000e04217212 */ /* 0x000fe200078efcff */
[----:B------:R-:W-:Y:S01]  /*0b80*/  IMAD.MOV R8, RZ, RZ, -R8 ;  /* 0x000000ffff087224 */ /* 0x000fe200078e0a08 */
[----:B------:R-:W-:Y:S01]  /*0b90*/  LOP3.LUT R35, R4, 0x10, R14, 0xfe, !PT ;  /* 0x0000001004237812 */ /* 0x000fe200078efe0e */
[--C-:B------:R-:W-:Y:S01]  /*0ba0*/  @!P0 IMAD.IADD R20, R20, 0x1, -R36.reuse ;  /* 0x0000000114148824 */ /* 0x100fe200078e0a24 */
[C---:B------:R-:W-:Y:S01]  /*0bb0*/  ISETP.GT.U32.AND P0, PT, R36.reuse, R22, PT ;  /* 0x000000162400720c */ /* 0x040fe20003f04070 */
[----:B------:R-:W-:Y:S01]  /*0bc0*/  IMAD R21, R36, R8, R21 ;  /* 0x0000000824157224 */ /* 0x000fe200078e0215 */
[----:B------:R-:W-:Y:S01]  /*0bd0*/  LOP3.LUT R37, R4, 0x20, R14, 0xfe, !PT ;  /* 0x0000002004257812 */ /* 0x000fe200078efe0e */
[----:B------:R-:W-:Y:S01]  /*0be0*/  @!P6 IMAD.IADD R18, R18, 0x1, -R36 ;  /* 0x000000011212e824 */ /* 0x000fe200078e0a24 */
[----:B------:R-:W-:Y:S01]  /*0bf0*/  LOP3.LUT R45, R4, 0x60, R14, 0xfe, !PT ;  /* 0x00000060042d7812 */ /* 0x000fe200078efe0e */
[----:B------:R-:W-:Y:S01]  /*0c00*/  IMAD.HI.U32 R5, R5, R23, RZ ;  /* 0x0000001705057227 */ /* 0x000fe200078e00ff */
[----:B------:R-:W-:-:S02]  /*0c10*/  ISETP.GT.U32.AND P6, PT, R36, R21, PT ;  /* 0x000000152400720c */ /* 0x000fc40003fc4070 */
[----:B------:R-:W-:Y:S01]  /*0c20*/  ISETP.GE.AND P5, PT, R11, RZ, PT ;  /* 0x000000ff0b00720c */ /* 0x000fe20003fa6270 */
[----:B------:R-:W-:Y:S01]  /*0c30*/  IMAD.MOV R12, RZ, RZ, -R5 ;  /* 0x000000ffff0c7224 */ /* 0x000fe200078e0a05 */
[----:B------:R-:W-:Y:S01]  /*0c40*/  LOP3.LUT R39, R4, 0x30, R14, 0xfe, !PT ;  /* 0x0000003004277812 */ /* 0x000fe200078efe0e */
[--C-:B------:R-:W-:Y:S01]  /*0c50*/  @!P1 IMAD.IADD R19, R19, 0x1, -R36.reuse ;  /* 0x0000000113139824 */ /* 0x100fe200078e0a24 */
[----:B------:R-:W-:Y:S01]  /*0c60*/  ISETP.GE.AND P1, PT, R10, RZ, PT ;  /* 0x000000ff0a00720c */ /* 0x000fe20003f26270 */
[----:B------:R-:W-:Y:S01]  /*0c70*/  @!P0 IMAD.IADD R22, R22, 0x1, -R36 ;  /* 0x0000000116168824 */ /* 0x000fe200078e0a24 */
[----:B------:R-:W-:Y:S01]  /*0c80*/  LOP3.LUT R41, R4, 0x40, R14, 0xfe, !PT ;  /* 0x0000004004297812 */ /* 0x000fe200078efe0e */
[----:B------:R-:W-:Y:S01]  /*0c90*/  IMAD R23, R36, R12, R23 ;  /* 0x0000000c24177224 */ /* 0x000fe200078e0217 */
[----:B------:R-:W-:Y:S01]  /*0ca0*/  LOP3.LUT R12, R14, 0x70, RZ, 0xfc, !PT ;  /* 0x000000700e0c7812 */ /* 0x000fe200078efcff */
[----:B------:R-:W-:Y:S01]  /*0cb0*/  IMAD.HI R6, R33, 0x2aaaaaab, RZ ;  /* 0x2aaaaaab21067827 */ /* 0x000fe200078e02ff */
[----:B------:R-:W-:-:S02]  /*0cc0*/  ISETP.GT.U32.AND P0, PT, R36, R22, PT ;  /* 0x000000162400720c */ /* 0x000fc40003f04070 */
[----:B------:R-:W-:Y:S01]  /*0cd0*/  LOP3.LUT R43, R4, 0x50, R14, 0xfe, !PT ;  /* 0x00000050042b7812 */ /* 0x000fe200078efe0e */
[----:B------:R-:W-:Y:S01]  /*0ce0*/  @!P6 IMAD.IADD R21, R21, 0x1, -R36 ;  /* 0x000000011515e824 */ /* 0x000fe200078e0a24 */
[----:B------:R-:W-:Y:S01]  /*0cf0*/  SHF.R.U32.HI R7, RZ, 0x1f, R6 ;  /* 0x0000001fff077819 */ /* 0x000fe20000011606 */
[----:B------:R-:W-:Y:S01]  /*0d00*/  IMAD.HI R8, R35, 0x2aaaaaab, RZ ;  /* 0x2aaaaaab23087827 */ /* 0x000fe200078e02ff */
[----:B------:R-:W-:Y:S02]  /*0d10*/  LOP3.LUT R47, R4, 0x70, R14, 0xfe, !PT ;  /* 0x00000070042f7812 */ /* 0x000fe400078efe0e */
[----:B------:R-:W-:Y:S01]  /*0d20*/  ISETP.GT.U32.AND P6, PT, R36, R21, PT ;  /* 0x000000152400720c */ /* 0x000fe20003fc4070 */
[----:B------:R-:W-:Y:S01]  /*0d30*/  IMAD.HI R10, R37, 0x2aaaaaab, RZ ;  /* 0x2aaaaaab250a7827 */ /* 0x000fe200078e02ff */
[----:B------:R-:W-:Y:S02]  /*0d40*/  LEA.HI R16, R6, R7, RZ, 0x15 ;  /* 0x0000000706107211 */ /* 0x000fe400078fa8ff */
[----:B------:R-:W-:Y:S01]  /*0d50*/  LOP3.LUT R6, R14, 0x10, RZ, 0xfc, !PT ;  /* 0x000000100e067812 */ /* 0x000fe200078efcff */
[----:B------:R-:W-:Y:S01]  /*0d60*/  @!P0 IMAD.IADD R22, R22, 0x1, -R36 ;  /* 0x0000000116168824 */ /* 0x000fe200078e0a24 */
[----:B------:R-:W-:Y:S01]  /*0d70*/  ISETP.GT.U32.AND P0, PT, R36, R23, PT ;  /* 0x000000172400720c */ /* 0x000fe20003f04070 */
[----:B------:R-:W-:Y:S01]  /*0d80*/  IMAD.SHL.U32 R5, R2, 0x8, RZ ;  /* 0x0000000802057824 */ /* 0x000fe200078e00ff */
[----:B------:R-:W-:Y:S01]  /*0d90*/  SHF.R.U32.HI R11, RZ, 0x1f, R10 ;  /* 0x0000001fff0b7819 */ /* 0x000fe2000001160a */
[----:B------:R-:W-:Y:S01]  /*0da0*/  IMAD.HI R29, R45, 0x2aaaaaab, RZ ;  /* 0x2aaaaaab2d1d7827 */ /* 0x000fe200078e02ff */
[----:B------:R-:W-:-:S02]  /*0db0*/  LOP3.LUT R7, R14, 0x20, RZ, 0xfc, !PT ;  /* 0x000000200e077812 */ /* 0x000fc400078efcff */
[----:B------:R-:W-:Y:S01]  /*0dc0*/  LEA.HI R26, R10, R11, RZ, 0x15 ;  /* 0x0000000b0a1a7211 */ /* 0x000fe200078fa8ff */
[----:B------:R-:W-:Y:S01]  /*0dd0*/  @!P6 IMAD.IADD R21, R21, 0x1, -R36 ;  /* 0x000000011515e824 */ /* 0x000fe200078e0a24 */
[----:B------:R-:W-:Y:S01]  /*0de0*/  ISETP.GE.AND P6, PT, R9, RZ, PT ;  /* 0x000000ff0900720c */ /* 0x000fe20003fc6270 */
[----:B------:R-:W-:Y:S01]  /*0df0*/  IMAD.HI R25, R39, 0x2aaaaaab, RZ ;  /* 0x2aaaaaab27197827 */ /* 0x000fe200078e02ff */
[----:B------:R-:W-:Y:S02]  /*0e00*/  SHF.R.U32.HI R9, RZ, 0x1f, R8 ;  /* 0x0000001fff097819 */ /* 0x000fe40000011608 */
[----:B------:R-:W-:Y:S01]  /*0e10*/  LOP3.LUT R13, R5, 0x38, R2, 0x48, !PT ;  /* 0x00000038050d7812 */ /* 0x000fe200078e4802 */
[----:B------:R-:W-:Y:S01]  /*0e20*/  @!P0 IMAD.IADD R23, R23, 0x1, -R36 ;  /* 0x0000000117178824 */ /* 0x000fe200078e0a24 */
[----:B------:R-:W-:Y:S01]  /*0e30*/  LEA.HI R24, R8, R9, RZ, 0x15 ;  /* 0x0000000908187211 */ /* 0x000fe200078fa8ff */
[----:B------:R-:W-:Y:S01]  /*0e40*/  IMAD.HI R27, R43, 0x2aaaaaab, RZ ;  /* 0x2aaaaaab2b1b7827 */ /* 0x000fe200078e02ff */
[----:B------:R-:W-:-:S02]  /*0e50*/  LOP3.LUT R8, R14, 0x30, RZ, 0xfc, !PT ;  /* 0x000000300e087812 */ /* 0x000fc400078efcff */
[----:B------:R-:W-:Y:S01]  /*0e60*/  ISETP.GT.U32.AND P0, PT, R36, R23, PT ;  /* 0x000000172400720c */ /* 0x000fe20003f04070 */
[--C-:B------:R-:W-:Y:S01]  /*0e70*/  IMAD R6, R6, 0x40, R13.reuse ;  /* 0x0000004006067824 */ /* 0x100fe200078e020d */
[C---:B------:R-:W-:Y:S01]  /*0e80*/  LOP3.LUT R9, R14.reuse, 0x40, RZ, 0xfc, !PT ;  /* 0x000000400e097812 */ /* 0x040fe200078efcff */
[--C-:B------:R-:W-:Y:S01]  /*0e90*/  IMAD R7, R7, 0x40, R13.reuse ;  /* 0x0000004007077824 */ /* 0x100fe200078e020d */
[----:B------:R-:W-:Y:S01]  /*0ea0*/  LOP3.LUT R10, R14, 0x50, RZ, 0xfc, !PT ;  /* 0x000000500e0a7812 */ /* 0x000fe200078efcff */
[--C-:B------:R-:W-:Y:S01]  /*0eb0*/  IMAD R8, R8, 0x40, R13.reuse ;  /* 0x0000004008087824 */ /* 0x100fe200078e020d */
[----:B------:R-:W-:Y:S01]  /*0ec0*/  LOP3.LUT R11, R14, 0x60, RZ, 0xfc, !PT ;  /* 0x000000600e0b7812 */ /* 0x000fe200078efcff */
[----:B------:R-:W-:Y:S01]  /*0ed0*/  IMAD R9, R9, 0x40, R13 ;  /* 0x0000004009097824 */ /* 0x000fe200078e020d */
[----:B------:R-:W-:Y:S01]  /*0ee0*/  SHF.R.U32.HI R32, RZ, 0x1f, R29 ;  /* 0x0000001fff207819 */ /* 0x000fe2000001161d */
[----:B------:R-:W-:Y:S01]  /*0ef0*/  IMAD R10, R10, 0x40, R13 ;  /* 0x000000400a0a7824 */ /* 0x000fe200078e020d */
[----:B------:R-:W-:Y:S01]  /*0f00*/  SHF.R.U32.HI R28, RZ, 0x1f, R25 ;  /* 0x0000001fff1c7819 */ /* 0x000fe20000011619 */
[--C-:B------:R-:W-:Y:S01]  /*0f10*/  IMAD R11, R11, 0x40, R13.reuse ;  /* 0x000000400b0b7824 */ /* 0x100fe200078e020d */
[----:B------:R-:W-:Y:S01]  /*0f20*/  LEA.HI R32, R29, R32, RZ, 0x15 ;  /* 0x000000201d207211 */ /* 0x000fe200078fa8ff */
[--C-:B------:R-:W-:Y:S01]  /*0f30*/  IMAD R12, R12, 0x40, R13.reuse ;  /* 0x000000400c0c7824 */ /* 0x100fe200078e020d */
[----:B------:R-:W-:Y:S01]  /*0f40*/  LEA.HI R28, R25, R28, RZ, 0x15 ;  /* 0x0000001c191c7211 */ /* 0x000fe200078fa8ff */
[----:B------:R-:W-:Y:S01]  /*0f50*/  IMAD R13, R14, 0x40, R13 ;  /* 0x000000400e0d7824 */ /* 0x000fe200078e020d */
[----:B------:R-:W-:Y:S01]  /*0f60*/  SHF.R.U32.HI R30, RZ, 0x1f, R27 ;  /* 0x0000001fff1e7819 */ /* 0x000fe2000001161b */
[----:B------:R-:W-:Y:S01]  /*0f70*/  IMAD.HI R14, R41, 0x2aaaaaab, RZ ;  /* 0x2aaaaaab290e7827 */ /* 0x000fe200078e02ff */
[----:B------:R-:W-:-:S02]  /*0f80*/  LEA R67, R12, UR24, 0x1 ;  /* 0x000000180c437c11 */ /* 0x000fc4000f8e08ff */
[----:B------:R-:W-:Y:S01]  /*0f90*/  LEA.HI R30, R27, R30, RZ, 0x15 ;  /* 0x0000001e1b1e7211 */ /* 0x000fe200078fa8ff */
[----:B------:R-:W-:Y:S01]  /*0fa0*/  IMAD R29, R26, -0x3000, R37 ;  /* 0xffffd0001a1d7824 */ /* 0x000fe200078e0225 */
[----:B------:R-:W-:Y:S01]  /*0fb0*/  SHF.R.U32.HI R25, RZ, 0x1f, R14 ;  /* 0x0000001fff197819 */ /* 0x000fe2000001160e */
[----:B------:R-:W-:Y:S01]  /*0fc0*/  @!P0 IMAD.IADD R23, R23, 0x1, -R36 ;  /* 0x0000000117178824 */ /* 0x000fe200078e0a24 */
[----:B------:R-:W-:Y:S01]  /*0fd0*/  ISETP.NE.AND P0, PT, R0, RZ, PT ;  /* 0x000000ff0000720c */ /* 0x000fe20003f05270 */
[----:B------:R-:W2:Y:S01]  /*0fe0*/  LDC.64 R36, c[0x0][0x210] ;  /* 0x00008400ff247b82 */ /* 0x000ea20000000a00 */
[----:B------:R-:W-:Y:S01]  /*0ff0*/  IMAD.HI R31, R47, 0x2aaaaaab, RZ ;  /* 0x2aaaaaab2f1f7827 */ /* 0x000fe200078e02ff */
[----:B------:R-:W-:-:S03]  /*1000*/  LEA.HI R14, R14, R25, RZ, 0x15 ;  /* 0x000000190e0e7211 */ /* 0x000fc600078fa8ff */
[----:B------:R-:W-:Y:S01]  /*1010*/  IMAD R25, R16, -0x3000, R33 ;  /* 0xffffd00010197824 */ /* 0x000fe200078e0221 */
[----:B------:R-:W-:Y:S01]  /*1020*/  SHF.R.U32.HI R34, RZ, 0x1f, R31 ;  /* 0x0000001fff227819 */ /* 0x000fe2000001161f */
[----:B------:R-:W-:Y:S01]  /*1030*/  @!P2 IMAD.MOV R18, RZ, RZ, -R18 ;  /* 0x000000ffff12a224 */ /* 0x000fe200078e0a12 */
[----:B------:R-:W-:Y:S01]  /*1040*/  LOP3.LUT R16, RZ, R0, RZ, 0x33, !PT ;  /* 0x00000000ff107212 */ /* 0x000fe200078e33ff */
[----:B------:R-:W-:Y:S01]  /*1050*/  IMAD R33, R14, -0x3000, R41 ;  /* 0xffffd0000e217824 */ /* 0x000fe200078e0229 */
[----:B------:R-:W-:Y:S01]  /*1060*/  LEA.HI R34, R31, R34, RZ, 0x15 ;  /* 0x000000221f227211 */ /* 0x000fe200078fa8ff */
[----:B------:R-:W-:Y:S01]  /*1070*/  @!P4 IMAD.MOV R19, RZ, RZ, -R19 ;  /* 0x000000ffff13c224 */ /* 0x000fe200078e0a13 */
[----:B------:R-:W-:Y:S01]  /*1080*/  LOP3.LUT R14, R5, 0x38, RZ, 0xc0, !PT ;  /* 0x00000038050e7812 */ /* 0x000fe200078ec0ff */
[----:B------:R-:W-:Y:S01]  /*1090*/  @!P1 IMAD.MOV R21, RZ, RZ, -R21 ;  /* 0x000000ffff159224 */ /* 0x000fe200078e0a15 */
[C---:B------:R-:W-:Y:S01]  /*10a0*/  SEL R15, R16.reuse, R15, !P0 ;  /* 0x0000000f100f7207 */ /* 0x040fe20004000000 */
[----:B------:R-:W-:Y:S01]  /*10b0*/  @!P6 IMAD.MOV R23, RZ, RZ, -R23 ;  /* 0x000000ffff17e224 */ /* 0x000fe200078e0a17 */
[----:B------:R-:W-:Y:S01]  /*10c0*/  SEL R17, R16, R17, !P0 ;  /* 0x0000001110117207 */ /* 0x000fe20004000000 */
[----:B------:R-:W-:Y:S01]  /*10d0*/  IMAD R27, R24, -0x3000, R35 ;  /* 0xffffd000181b7824 */ /* 0x000fe200078e0223 */
[----:B------:R-:W-:Y:S01]  /*10e0*/  SEL R57, R16, R18, !P0 ;  /* 0x0000001210397207 */ /* 0x000fe20004000000 */
[----:B------:R-:W-:Y:S01]  /*10f0*/  IMAD R31, R28, -0x3000, R39 ;  /* 0xffffd0001c1f7824 */ /* 0x000fe200078e0227 */
[C---:B------:R-:W-:Y:S01]  /*1100*/  SEL R59, R16.reuse, R19, !P0 ;  /* 0x00000013103b7207 */ /* 0x040fe20004000000 */
[----:B------:R-:W-:Y:S01]  /*1110*/  @!P5 IMAD.MOV R20, RZ, RZ, -R20 ;  /* 0x000000ffff14d224 */ /* 0x000fe200078e0a14 */
[----:B------:R-:W-:Y:S01]  /*1120*/  SEL R63, R16, R21, !P0 ;  /* 0x00000015103f7207 */ /* 0x000fe20004000000 */
[----:B------:R-:W-:Y:S01]  /*1130*/  IMAD R35, R30, -0x3000, R43 ;  /* 0xffffd0001e237824 */ /* 0x000fe200078e022b */
[----:B------:R-:W-:Y:S01]  /*1140*/  SEL R23, R16, R23, !P0 ;  /* 0x0000001710177207 */ /* 0x000fe20004000000 */
[----:B------:R-:W-:Y:S01]  /*1150*/  IMAD R39, R32, -0x3000, R45 ;  /* 0xffffd00020277824 */ /* 0x000fe200078e022d */
[----:B------:R-:W-:Y:S01]  /*1160*/  SEL R61, R16, R20, !P0 ;  /* 0x00000014103d7207 */ /* 0x000fe20004000000 */
[----:B------:R-:W-:-:S02]  /*1170*/  IMAD R41, R34, -0x3000, R47 ;  /* 0xffffd00022297824 */ /* 0x000fc400078e022f */
[----:B------:R-:W-:Y:S02]  /*1180*/  @!P3 IMAD.MOV R22, RZ, RZ, -R22 ;  /* 0x000000ffff16b224 */ /* 0x000fe400078e0a16 */
[--C-:B------:R-:W-:Y:S02]  /*1190*/  IMAD R19, R25, 0xc00, R14.reuse ;  /* 0x00000c0019137824 */ /* 0x100fe400078e020e */
[--C-:B------:R-:W-:Y:S01]  /*11a0*/  IMAD R21, R27, 0xc00, R14.reuse ;  /* 0x00000c001b157824 */ /* 0x100fe200078e020e */
[----:B------:R-:W-:Y:S01]  /*11b0*/  SEL R65, R16, R22, !P0 ;  /* 0x0000001610417207 */ /* 0x000fe20004000000 */
[--C-:B------:R-:W-:Y:S02]  /*11c0*/  IMAD R43, R29, 0xc00, R14.reuse ;  /* 0x00000c001d2b7824 */ /* 0x100fe400078e020e */
[--C-:B------:R-:W-:Y:S02]  /*11d0*/  IMAD R45, R31, 0xc00, R14.reuse ;  /* 0x00000c001f2d7824 */ /* 0x100fe400078e020e */
[----:B------:R-:W-:-:S02]  /*11e0*/  IMAD R47, R33, 0xc00, R14 ;  /* 0x00000c00212f7824 */ /* 0x000fc400078e020e */
[--C-:B------:R-:W-:Y:S02]  /*11f0*/  IMAD R49, R35, 0xc00, R14.reuse ;  /* 0x00000c0023317824 */ /* 0x100fe400078e020e */
[--C-:B------:R-:W-:Y:S02]  /*1200*/  IMAD R51, R39, 0xc00, R14.reuse ;  /* 0x00000c0027337824 */ /* 0x100fe400078e020e */
[--C-:B------:R-:W-:Y:S02]  /*1210*/  IMAD R55, R41, 0xc00, R14.reuse ;  /* 0x00000c0029377824 */ /* 0x100fe400078e020e */
[--C-:B------:R-:W-:Y:S02]  /*1220*/  IMAD R15, R15, 0xc00, R14.reuse ;  /* 0x00000c000f0f7824 */ /* 0x100fe400078e020e */
[--C-:B------:R-:W-:Y:S02]  /*1230*/  IMAD R25, R17, 0xc00, R14.reuse ;  /* 0x00000c0011197824 */ /* 0x100fe400078e020e */
[--C-:B------:R-:W-:Y:S01]  /*1240*/  IMAD R27, R57, 0xc00, R14.reuse ;  /* 0x00000c00391b7824 */ /* 0x100fe200078e020e */
[----:B------:R-:W-:Y:S01]  /*1250*/  LEA R57, R7, UR24, 0x1 ;  /* 0x0000001807397c11 */ /* 0x000fe2000f8e08ff */
[--C-:B------:R-:W-:Y:S01]  /*1260*/  IMAD R29, R59, 0xc00, R14.reuse ;  /* 0x00000c003b1d7824 */ /* 0x100fe200078e020e */
[----:B------:R-:W-:Y:S01]  /*1270*/  LEA R59, R8, UR24, 0x1 ;  /* 0x00000018083b7c11 */ /* 0x000fe2000f8e08ff */
[----:B------:R-:W-:-:S02]  /*1280*/  IMAD R17, R23, 0xc00, R14 ;  /* 0x00000c0017117824 */ /* 0x000fc400078e020e */
[----:B----4-:R-:W-:-:S04]  /*1290*/  IMAD.WIDE R38, R19, 0x2, R52 ;  /* 0x0000000213267825 */ /* 0x010fc800078e0234 */
[----:B------:R-:W-:Y:S01]  /*12a0*/  IMAD.WIDE R40, R21, 0x2, R52 ;  /* 0x0000000215287825 */ /* 0x000fe200078e0234 */
[----:B------:R-:W-:-:S03]  /*12b0*/  LEA R21, R13, UR24, 0x1 ;  /* 0x000000180d157c11 */ /* 0x000fc6000f8e08ff */
[----:B------:R-:W-:-:S04]  /*12c0*/  IMAD.WIDE R42, R43, 0x2, R52 ;  /* 0x000000022b2a7825 */ /* 0x000fc800078e0234 */
[----:B------:R-:W-:-:S04]  /*12d0*/  IMAD.WIDE R44, R45, 0x2, R52 ;  /* 0x000000022d2c7825 */ /* 0x000fc800078e0234 */
[----:B------:R-:W-:-:S04]  /*12e0*/  IMAD.WIDE R46, R47, 0x2, R52 ;  /* 0x000000022f2e7825 */ /* 0x000fc800078e0234 */
[----:B------:R-:W-:-:S04]  /*12f0*/  IMAD.WIDE R48, R49, 0x2, R52 ;  /* 0x0000000231307825 */ /* 0x000fc800078e0234 */
[----:B------:R-:W-:Y:S01]  /*1300*/  IMAD.WIDE R50, R51, 0x2, R52 ;  /* 0x0000000233327825 */ /* 0x000fe200078e0234 */
[----:B------:R-:W-:-:S03]  /*1310*/  IADD3 R174, P2, R48, 0x100, RZ ;  /* 0x0000010030ae7810 */ /* 0x000fc60007f5e0ff */
[----:B------:R-:W-:Y:S01]  /*1320*/  IMAD R31, R61, 0xc00, R14 ;  /* 0x00000c003d1f7824 */ /* 0x000fe200078e020e */
[----:B------:R-:W-:Y:S01]  /*1330*/  LEA R61, R9, UR24, 0x1 ;  /* 0x00000018093d7c11 */ /* 0x000fe2000f8e08ff */
[----:B--2---:R-:W-:-:S04]  /*1340*/  IMAD.WIDE R22, R15, 0x2, R36 ;  /* 0x000000020f167825 */ /* 0x004fc800078e0224 */
[----:B------:R-:W-:Y:S01]  /*1350*/  IMAD.WIDE R52, R55, 0x2, R52 ;  /* 0x0000000237347825 */ /* 0x000fe200078e0234 */
[----:B------:R-:W-:Y:S01]  /*1360*/  LEA R55, R6, UR24, 0x1 ;  /* 0x0000001806377c11 */ /* 0x000fe2000f8e08ff */
[----:B------:R-:W-:Y:S01]  /*1370*/  @!PT LDS RZ, [RZ] ;  /* 0x00000000fffff984 */ /* 0x000fe20000000800 */
[----:B------:R-:W-:Y:S01]  /*1380*/  @!PT LDS RZ, [RZ] ;  /* 0x00000000fffff984 */ /* 0x000fe20000000800 */
[----:B------:R-:W-:Y:S01]  /*1390*/  @!PT LDS RZ, [RZ] ;  /* 0x00000000fffff984 */ /* 0x000fe20000000800 */
[----:B------:R-:W-:Y:S01]  /*13a0*/  LDGSTS.E.BYPASS.128 [R21], desc[UR30][R22.64] ;  /* 0x0000000016157fae */ /* 0x000fe2000b901c5e */
[----:B------:R-:W-:Y:S01]  /*13b0*/  IADD3 R195, P0, R22, 0x100, RZ ;  /* 0x0000010016c37810 */ /* 0x000fe20007f1e0ff */
[----:B------:R-:W-:Y:S01]  /*13c0*/  IMAD R33, R63, 0xc00, R14 ;  /* 0x00000c003f217824 */ /* 0x000fe200078e020e */
[----:B------:R-:W-:Y:S01]  /*13d0*/  LEA R63, R10, UR24, 0x1 ;  /* 0x000000180a3f7c11 */ /* 0x000fe2000f8e08ff */
[----:B------:R-:W-:-:S04]  /*13e0*/  IMAD.WIDE R24, R25, 0x2, R36 ;  /* 0x0000000219187825 */ /* 0x000fc800078e0224 */
[----:B------:R-:W-:Y:S01]  /*13f0*/  IMAD R35, R65, 0xc00, R14 ;  /* 0x00000c0041237824 */ /* 0x000fe200078e020e */
[----:B------:R-:W-:Y:S01]  /*1400*/  LEA R65, R11, UR24, 0x1 ;  /* 0x000000180b417c11 */ /* 0x000fe2000f8e08ff */
[--C-:B------:R-:W-:Y:S01]  /*1410*/  IMAD.WIDE R26, R27, 0x2, R36.reuse ;  /* 0x000000021b1a7825 */ /* 0x100fe200078e0224 */
[----:B------:R-:W-:Y:S01]  /*1420*/  LDGSTS.E.BYPASS.128 [R55], desc[UR30][R24.64] ;  /* 0x0000000018377fae */ /* 0x000fe2000b901c5e */
[----:B------:R-:W-:Y:S02]  /*1430*/  IADD3 R16, P1, R24, 0x100, RZ ;  /* 0x0000010018107810 */ /* 0x000fe40007f3e0ff */
[----:B------:R-:W-:Y:S01]  /*1440*/  IMAD.WIDE R28, R29, 0x2, R36 ;  /* 0x000000021d1c7825 */ /* 0x000fe200078e0224 */
[----:B------:R-:W-:Y:S01]  /*1450*/  LDGSTS.E.BYPASS.128 [R57], desc[UR30][R26.64] ;  /* 0x000000001a397fae */ /* 0x000fe2000b901c5e */
[----:B------:R-:W-:Y:S02]  /*1460*/  SHF.R.U32.HI R14, RZ, 0x5, R2 ;  /* 0x00000005ff0e7819 */ /* 0x000fe40000011602 */
[----:B------:R-:W-:Y:S01]  /*1470*/  IMAD.WIDE R30, R31, 0x2, R36 ;  /* 0x000000021f1e7825 */ /* 0x000fe200078e0224 */
[----:B------:R-:W-:Y:S01]  /*1480*/  LDGSTS.E.BYPASS.128 [R59], desc[UR30][R28.64] ;  /* 0x000000001c3b7fae */ /* 0x000fe2000b901c5e */
[----:B------:R-:W-:-:S02]  /*1490*/  LOP3.LUT R200, R14, 0x7fffffc, RZ, 0xc0, !PT ;  /* 0x07fffffc0ec87812 */ /* 0x000fc400078ec0ff */
[--C-:B------:R-:W-:Y:S01]  /*14a0*/  IMAD.WIDE R32, R33, 0x2, R36.reuse ;  /* 0x0000000221207825 */ /* 0x100fe200078e0224 */
[----:B------:R-:W-:Y:S03]  /*14b0*/  LDGSTS.E.BYPASS.128 [R61], desc[UR30][R30.64] ;  /* 0x000000001e3d7fae */ /* 0x000fe6000b901c5e */
[--C-:B------:R-:W-:Y:S01]  /*14c0*/  IMAD.WIDE R34, R35, 0x2, R36.reuse ;  /* 0x0000000223227825 */ /* 0x100fe200078e0224 */
[----:B------:R-:W-:Y:S03]  /*14d0*/  LDGSTS.E.BYPASS.128 [R63], desc[UR30][R32.64] ;  /* 0x00000000203f7fae */ /* 0x000fe6000b901c5e */
[----:B------:R-:W-:Y:S01]  /*14e0*/  IMAD.WIDE R36, R17, 0x2, R36 ;  /* 0x0000000211247825 */ /* 0x000fe200078e0224 */
[----:B------:R-:W-:Y:S03]  /*14f0*/  LDGSTS.E.BYPASS.128 [R65], desc[UR30][R34.64] ;  /* 0x0000000022417fae */ /* 0x000fe6000b901c5e */
[----:B------:R-:W-:Y:S01]  /*1500*/  IMAD.X R15, RZ, RZ, R23, P0 ;  /* 0x000000ffff0f7224 */ /* 0x000fe200000e0617 */
[----:B------:R-:W-:Y:S01]  /*1510*/  LDGSTS.E.BYPASS.128 [R67], desc[UR30][R36.64] ;  /* 0x0000000024437fae */ /* 0x000fe2000b901c5e */
[----:B------:R-:W-:Y:S01]  /*1520*/  IADD3 R18, P0, R26, 0x100, RZ ;  /* 0x000001001a127810 */ /* 0x000fe20007f1e0ff */
[----:B------:R-:W-:Y:S01]  /*1530*/  IMAD.X R17, RZ, RZ, R25, P1 ;  /* 0x000000ffff117224 */ /* 0x000fe200008e0619 */
[----:B------:R-:W-:Y:S01]  /*1540*/  IADD3 R20, P1, R28, 0x100, RZ ;  /* 0x000001001c147810 */ /* 0x000fe20007f3e0ff */
[----:B------:R-:W0:Y:S01]  /*1550*/  LDGDEPBAR ;  /* 0x00000000000079af */ /* 0x000e220000000000 */
[----:B------:R-:W-:-:S02]  /*1560*/  IMAD.X R176, RZ, RZ, R49, P2 ;  /* 0x000000ffffb07224 */ /* 0x000fc400010e0631 */
[----:B------:R-:W-:Y:S01]  /*1570*/  IMAD.X R19, RZ, RZ, R27, P0 ;  /* 0x000000ffff137224 */ /* 0x000fe200000e061b */
[----:B------:R-:W-:Y:S01]  /*1580*/  LDGSTS.E.BYPASS.128 [R21+0xc000], desc[UR30][R38.64] ;  /* 0x0c00000026157fae */ /* 0x000fe2000b901c5e */
[----:B------:R-:W-:Y:S01]  /*1590*/  IADD3 R197, P0, R30, 0x100, RZ ;  /* 0x000001001ec57810 */ /* 0x000fe20007f1e0ff */
[----:B------:R-:W-:Y:S01]  /*15a0*/  IMAD.X R199, RZ, RZ, R29, P1 ;  /* 0x000000ffffc77224 */ /* 0x000fe200008e061d */
[----:B------:R-:W-:Y:S01]  /*15b0*/  IADD3 R194, P1, R32, 0x100, RZ ;  /* 0x0000010020c27810 */ /* 0x000fe20007f3e0ff */
[----:B------:R-:W-:Y:S02]  /*15c0*/  LDGSTS.E.BYPASS.128 [R55+0xc000], desc[UR30][R40.64] ;  /* 0x0c00000028377fae */ /* 0x000fe4000b901c5e */
[----:B------:R-:W-:Y:S01]  /*15d0*/  IMAD.X R198, RZ, RZ, R31, P0 ;  /* 0x000000ffffc67224 */ /* 0x000fe200000e061f */
[----:B------:R-:W-:Y:S01]  /*15e0*/  IADD3 R192, P0, R34, 0x100, RZ ;  /* 0x0000010022c07810 */ /* 0x000fe20007f1e0ff */
[----:B------:R-:W-:Y:S01]  /*15f0*/  LDGSTS.E.BYPASS.128 [R57+0xc000], desc[UR30][R42.64] ;  /* 0x0c0000002a397fae */ /* 0x000fe2000b901c5e */
[----:B------:R-:W-:Y:S01]  /*1600*/  IMAD.X R196, RZ, RZ, R33, P1 ;  /* 0x000000ffffc47224 */ /* 0x000fe200008e0621 */
[----:B------:R-:W-:-:S02]  /*1610*/  IADD3 R190, P1, R36, 0x100, RZ ;  /* 0x0000010024be7810 */ /* 0x000fc40007f3e0ff */
[----:B------:R-:W-:Y:S01]  /*1620*/  LDGSTS.E.BYPASS.128 [R59+0xc000], desc[UR30][R44.64] ;  /* 0x0c0000002c3b7fae */ /* 0x000fe2000b901c5e */
[----:B------:R-:W-:Y:S01]  /*1630*/  IMAD.X R193, RZ, RZ, R35, P0 ;  /* 0x000000ffffc17224 */ /* 0x000fe200000e0623 */
[----:B------:R-:W-:Y:S01]  /*1640*/  IADD3 R188, P0, R38, 0x100, RZ ;  /* 0x0000010026bc7810 */ /* 0x000fe20007f1e0ff */
[----:B------:R-:W-:Y:S01]  /*1650*/  IMAD.X R191, RZ, RZ, R37, P1 ;  /* 0x000000ffffbf7224 */ /* 0x000fe200008e0625 */
[----:B------:R-:W-:Y:S01]  /*1660*/  LDGSTS.E.BYPASS.128 [R61+0xc000], desc[UR30][R46.64] ;  /* 0x0c0000002e3d7fae */ /* 0x000fe2000b901c5e */
[----:B------:R-:W-:Y:S02]  /*1670*/  IADD3 R186, P1, R40, 0x100, RZ ;  /* 0x0000010028ba7810 */ /* 0x000fe40007f3e0ff */
        /* <DEDUP_REMOVED lines=11> */
[----:B------:R-:W0:Y:S01]  /*1730*/  LDGDEPBAR ;  /* 0x00000000000079af */ /* 0x000e220000000000 */
[----:B------:R-:W-:Y:S01]  /*1740*/  IMAD.X R180, RZ, RZ, R47, P0 ;  /* 0x000000ffffb47224 */ /* 0x000fe200000e062f */
[----:B------:R-:W-:Y:S01]  /*1750*/  BAR.SYNC.DEFER_BLOCKING 0x0 ;  /* 0x0000000000007b1d */ /* 0x000fe20000010000 */
[----:B------:R-:W-:Y:S01]  /*1760*/  IADD3 R166, P0, R52, 0x100, RZ ;  /* 0x0000010034a67810 */ /* 0x000fe20007f1e0ff */
[----:B------:R-:W-:-:S04]  /*1770*/  IMAD.X R172, RZ, RZ, R51, P1 ;  /* 0x000000ffffac7224 */ /* 0x000fc800008e0633 */
[----:B------:R-:W-:Y:S01]  /*1780*/  IMAD.X R168, RZ, RZ, R53, P0 ;  /* 0x000000ffffa87224 */ /* 0x000fe200000e0635 */
[----:B------:R-:W-:Y:S01]  /*1790*/  @!PT LDS RZ, [RZ] ;  /* 0x00000000fffff984 */ /* 0x000fe20000000800 */
[----:B------:R-:W-:Y:S01]  /*17a0*/  @!PT LDS RZ, [RZ] ;  /* 0x00000000fffff984 */ /* 0x000fe20000000800 */
[----:B------:R-:W-:Y:S01]  /*17b0*/  @!PT LDS RZ, [RZ] ;  /* 0x00000000fffff984 */ /* 0x000fe20000000800 */
[----:B------:R-:W-:Y:S04]  /*17c0*/  LDGSTS.E.BYPASS.128 [R21+0x4000], desc[UR30][R22.64+0x80] ;  /* 0x0400008016157fae */ /* 0x000fe8000b901c5e */
[----:B------:R2:W-:Y:S04]  /*17d0*/  LDGSTS.E.BYPASS.128 [R55+0x4000], desc[UR30][R24.64+0x80] ;  /* 0x0400008018377fae */ /* 0x0005e8000b901c5e */
[----:B------:R3:W-:Y:S04]  /*17e0*/  LDGSTS.E.BYPASS.128 [R57+0x4000], desc[UR30][R26.64+0x80] ;  /* 0x040000801a397fae */ /* 0x0007e8000b901c5e */
[----:B------:R4:W-:Y:S04]  /*17f0*/  LDGSTS.E.BYPASS.128 [R59+0x4000], desc[UR30][R28.64+0x80] ;  /* 0x040000801c3b7fae */ /* 0x0009e8000b901c5e */
[----:B------:R5:W-:Y:S01]  /*1800*/  LDGSTS.E.BYPASS.128 [R61+0x4000], desc[UR30][R30.64+0x80] ;  /* 0x040000801e3d7fae */ /* 0x000be2000b901c5e */
[----:B--2---:R-:W-:-:S03]  /*1810*/  CS2R R24, SRZ ;  /* 0x0000000000187805 */ /* 0x004fc6000001ff00 */
[----:B------:R2:W-:Y:S01]  /*1820*/  LDGSTS.E.BYPASS.128 [R63+0x4000], desc[UR30][R32.64+0x80] ;  /* 0x04000080203f7fae */ /* 0x0005e2000b901c5e */
[----:B---3--:R-:W-:-:S03]  /*1830*/  CS2R R26, SRZ ;  /* 0x00000000001a7805 */ /* 0x008fc6000001ff00 */
[----:B------:R3:W-:Y:S01]  /*1840*/  LDGSTS.E.BYPASS.128 [R65+0x4000], desc[UR30][R34.64+0x80] ;  /* 0x0400008022417fae */ /* 0x0007e2000b901c5e */
[----:B-1--4-:R-:W-:-:S03]  /*1850*/  CS2R R28, SRZ ;  /* 0x00000000001c7805 */ /* 0x012fc6000001ff00 */
[----:B------:R1:W-:Y:S01]  /*1860*/  LDGSTS.E.BYPASS.128 [R67+0x4000], desc[UR30][R36.64+0x80] ;  /* 0x0400008024437fae */ /* 0x0003e2000b901c5e */
[----:B-----5:R-:W-:-:S03]  /*1870*/  CS2R R30, SRZ ;  /* 0x00000000001e7805 */ /* 0x020fc6000001ff00 */
[----:B------:R-:W0:Y:S01]  /*1880*/  LDGDEPBAR ;  /* 0x00000000000079af */ /* 0x000e220000000000 */
[----:B--2---:R-:W-:-:S03]  /*1890*/  CS2R R32, SRZ ;  /* 0x0000000000207805 */ /* 0x004fc6000001ff00 */
[----:B------:R2:W-:Y:S01]  /*18a0*/  LDGSTS.E.BYPASS.128 [R21+0x10000], desc[UR30][R38.64+0x80] ;  /* 0x1000008026157fae */ /* 0x0005e2000b901c5e */
[----:B---3--:R-:W-:-:S03]  /*18b0*/  CS2R R34, SRZ ;  /* 0x0000000000227805 */ /* 0x008fc6000001ff00 */
[----:B------:R3:W-:Y:S01]  /*18c0*/  LDGSTS.E.BYPASS.128 [R55+0x10000], desc[UR30][R40.64+0x80] ;  /* 0x1000008028377fae */ /* 0x0007e2000b901c5e */
[----:B-1----:R-:W-:-:S03]  /*18d0*/  CS2R R36, SRZ ;  /* 0x0000000000247805 */ /* 0x002fc6000001ff00 */
[----:B------:R1:W-:Y:S04]  /*18e0*/  LDGSTS.E.BYPASS.128 [R57+0x10000], desc[UR30][R42.64+0x80] ;  /* 0x100000802a397fae */ /* 0x0003e8000b901c5e */
[----:B------:R4:W-:Y:S01]  /*18f0*/  LDGSTS.E.BYPASS.128 [R59+0x10000], desc[UR30][R44.64+0x80] ;  /* 0x100000802c3b7fae */ /* 0x0009e2000b901c5e */
[----:B--2---:R-:W-:Y:S01]  /*1900*/  IMAD.MOV.U32 R21, RZ, RZ, -0x40 ;  /* 0xffffffc0ff157424 */ /* 0x004fe200078e00ff */
[----:B------:R-:W-:Y:S02]  /*1910*/  CS2R R38, SRZ ;  /* 0x0000000000267805 */ /* 0x000fe4000001ff00 */
[----:B------:R2:W-:Y:S01]  /*1920*/  LDGSTS.E.BYPASS.128 [R61+0x10000], desc[UR30][R46.64+0x80] ;  /* 0x100000802e3d7fae */ /* 0x0005e2000b901c5e */
[----:B---3--:R-:W-:Y:S02]  /*1930*/  CS2R R40, SRZ ;  /* 0x0000000000287805 */ /* 0x008fe4000001ff00 */
[----:B------:R-:W-:Y:S01]  /*1940*/  CS2R R54, SRZ ;  /* 0x0000000000367805 */ /* 0x000fe2000001ff00 */
[----:B------:R3:W-:Y:S01]  /*1950*/  LDGSTS.E.BYPASS.128 [R63+0x10000], desc[UR30][R48.64+0x80] ;  /* 0x10000080303f7fae */ /* 0x0007e2000b901c5e */
[----:B-1----:R-:W-:-:S02]  /*1960*/  CS2R R42, SRZ ;  /* 0x00000000002a7805 */ /* 0x002fc4000001ff00 */
[----:B------:R-:W-:Y:S01]  /*1970*/  CS2R R56, SRZ ;  /* 0x0000000000387805 */ /* 0x000fe2000001ff00 */
[----:B------:R1:W-:Y:S01]  /*1980*/  LDGSTS.E.BYPASS.128 [R65+0x10000], desc[UR30][R50.64+0x80] ;  /* 0x1000008032417fae */ /* 0x0003e2000b901c5e */
[----:B----4-:R-:W-:Y:S02]  /*1990*/  CS2R R44, SRZ ;  /* 0x00000000002c7805 */ /* 0x010fe4000001ff00 */
[----:B------:R-:W-:Y:S01]  /*19a0*/  CS2R R58, SRZ ;  /* 0x00000000003a7805 */ /* 0x000fe2000001ff00 */
[----:B------:R4:W-:Y:S01]  /*19b0*/  LDGSTS.E.BYPASS.128 [R67+0x10000], desc[UR30][R52.64+0x80] ;  /* 0x1000008034437fae */ /* 0x0009e2000b901c5e */
[----:B--2---:R-:W-:Y:S02]  /*19c0*/  CS2R R46, SRZ ;  /* 0x00000000002e7805 */ /* 0x004fe4000001ff00 */
[----:B------:R-:W-:Y:S01]  /*19d0*/  CS2R R60, SRZ ;  /* 0x00000000003c7805 */ /* 0x000fe2000001ff00 */
[----:B------:R-:W0:Y:S01]  /*19e0*/  LDGDEPBAR ;  /* 0x00000000000079af */ /* 0x000e220000000000 */
[----:B---3--:R-:W-:-:S02]  /*19f0*/  CS2R R48, SRZ ;  /* 0x0000000000307805 */ /* 0x008fc4000001ff00 */
[----:B------:R-:W-:Y:S02]  /*1a00*/  CS2R R62, SRZ ;  /* 0x00000000003e7805 */ /* 0x000fe4000001ff00 */
[----:B-1----:R-:W-:Y:S02]  /*1a10*/  CS2R R50, SRZ ;  /* 0x0000000000327805 */ /* 0x002fe4000001ff00 */
[----:B------:R-:W-:Y:S02]  /*1a20*/  CS2R R64, SRZ ;  /* 0x0000000000407805 */ /* 0x000fe4000001ff00 */
[----:B----4-:R-:W-:Y:S02]  /*1a30*/  CS2R R52, SRZ ;  /* 0x0000000000347805 */ /* 0x010fe4000001ff00 */
[----:B------:R-:W-:-:S07]  /*1a40*/  CS2R R66, SRZ ;  /* 0x0000000000427805 */ /* 0x000fce000001ff00 */
.L_x_0:
[----:B------:R-:W1:Y:S01]  /*1a50*/  SHFL.IDX PT, R22, R200, RZ, 0x1f ;  /* 0x00001fffc8167589 */ /* 0x000e6200000e0000 */
[----:B------:R-:W-:Y:S01]  /*1a60*/  UIADD3 UR26, UR26, 0x1, URZ ;  /* 0x000000011a1a7890 */ /* 0x000fe2000fffe03f */
[----:B------:R-:W-:-:S04]  /*1a70*/  DEPBAR.LE SB0, 0x2 ;  /* 0x000080800000791a */ /* 0x000fc80000000000 */
[----:B------:R-:W-:Y:S01]  /*1a80*/  UISETP.GE.AND UP0, UPT, UR26, 0x3, UPT ;  /* 0x000000031a00788c */ /* 0x000fe2000bf06270 */
[----:B------:R-:W-:Y:S01]  /*1a90*/  BAR.SYNC.DEFER_BLOCKING 0x0 ;  /* 0x0000000000007b1d */ /* 0x000fe20000010000 */
[----:B------:R-:W-:Y:S01]  /*1aa0*/  UIADD3 UR25, UR25, 0x1, URZ ;  /* 0x0000000119197890 */ /* 0x000fe2000fffe03f */
[----:B------:R-:W-:Y:S01]  /*1ab0*/  VIADD R21, R21, 0x40 ;  /* 0x0000004015157836 */ /* 0x000fe20000000000 */
[----:B------:R-:W-:Y:S01]  /*1ac0*/  USEL UR26, UR26, URZ, !UP0 ;  /* 0x0000003f1a1a7287 */ /* 0x000fe2000c000000 */
[----:B------:R-:W-:Y:S02]  /*1ad0*/  IADD3 R152, P2, R16, UR4, RZ ;  /* 0x0000000410987c10 */ /* 0x000fe4000ff5e0ff */
[----:B------:R-:W-:Y:S01]  /*1ae0*/  UMOV UR19, 0x40000040 ;  /* 0x4000004000137882 */ /* 0x000fe20000000000 */
[----:B------:R-:W-:Y:S01]  /*1af0*/  UMOV UR12, 0x4000002 ;  /* 0x04000002000c7882 */ /* 0x000fe20000000000 */
[----:B------:R-:W-:Y:S01]  /*1b00*/  UMOV UR13, 0x40000040 ;  /* 0x40000040000d7882 */ /* 0x000fe20000000000 */
[----:B------:R-:W-:Y:S01]  /*1b10*/  UMOV UR9, 0x40000040 ;  /* 0x4000004000097882 */ /* 0x000fe20000000000 */
[----:B------:R-:W-:Y:S01]  /*1b20*/  UMOV UR20, 0x4000006 ;  /* 0x0400000600147882 */ /* 0x000fe20000000000 */
[----:B------:R-:W-:Y:S01]  /*1b30*/  UMOV UR21, 0x40000040 ;  /* 0x4000004000157882 */ /* 0x000fe20000000000 */
[----:B------:R-:W-:-:S02]  /*1b40*/  ISETP.GE.U32.AND P0, PT, R21, 0xb80, PT ;  /* 0x00000b801500780c */ /* 0x000fc40003f06070 */
[----:B------:R-:W-:Y:S02]  /*1b50*/  IADD3.X R153, R17, UR5, RZ, P2, !PT ;  /* 0x0000000511997c10 */ /* 0x000fe400097fe4ff */
[----:B------:R-:W-:Y:S02]  /*1b60*/  IADD3 R156, P2, R20, UR4, RZ ;  /* 0x00000004149c7c10 */ /* 0x000fe4000ff5e0ff */
[----:B-1----:R-:W-:Y:S02]  /*1b70*/  R2UR UR6, R22 ;  /* 0x00000000160672ca */ /* 0x002fe400000e0000 */
[----:B------:R-:W-:Y:S02]  /*1b80*/  IADD3 R22, P1, R195, UR4, RZ ;  /* 0x00000004c3167c10 */ /* 0x000fe4000ff3e0ff */
[----:B------:R-:W-:Y:S01]  /*1b90*/  IADD3.X R157, R199, UR5, RZ, P2, !PT ;  /* 0x00000005c79d7c10 */ /* 0x000fe200097fe4ff */
[----:B------:R-:W-:Y:S01]  /*1ba0*/  WARPGROUP.ARRIVE ;  /* 0x00000000000079c5 */ /* 0x000fe20000000000 */
[----:B------:R-:W-:-:S02]  /*1bb0*/  IADD3.X R23, R15, UR5, RZ, P1, !PT ;  /* 0x000000050f177c10 */ /* 0x000fc40008ffe4ff */
[----:B------:R-:W-:Y:S02]  /*1bc0*/  IADD3 R154, P1, R18, UR4, RZ ;  /* 0x00000004129a7c10 */ /* 0x000fe4000ff3e0ff */
[----:B------:R-:W-:-:S03]  /*1bd0*/  IADD3 R160, P2, R194, UR4, RZ ;  /* 0x00000004c2a07c10 */ /* 0x000fc6000ff5e0ff */
[----:B------:R-:W-:Y:S01]  /*1be0*/  USHF.L.U32 UR7, UR6, 0x7, URZ ;  /* 0x0000000706077899 */ /* 0x000fe2000800063f */
[----:B------:R-:W-:Y:S01]  /*1bf0*/  IADD3.X R155, R19, UR5, RZ, P1, !PT ;  /* 0x00000005139b7c10 */ /* 0x000fe20008ffe4ff */
[----:B------:R-:W-:Y:S01]  /*1c00*/  ULEA UR6, UR26, UR24, 0xe ;  /* 0x000000181a067291 */ /* 0x000fe2000f8e703f */
[----:B------:R-:W-:Y:S01]  /*1c10*/  IADD3 R158, P1, R197, UR4, RZ ;  /* 0x00000004c59e7c10 */ /* 0x000fe2000ff3e0ff */
[----:B------:R-:W-:Y:S01]  /*1c20*/  ULOP3.LUT UR7, UR7, 0x180, URZ, 0xc0, !UPT ;  /* 0x0000018007077892 */ /* 0x000fe2000f8ec03f */
[----:B------:R-:W-:Y:S01]  /*1c30*/  IADD3.X R161, R196, UR5, RZ, P2, !PT ;  /* 0x00000005c4a17c10 */ /* 0x000fe200097fe4ff */
[----:B------:R-:W-:Y:S01]  /*1c40*/  USHF.R.U32.HI UR8, URZ, 0x4, UR6 ;  /* 0x000000043f087899 */ /* 0x000fe20008011606 */
[----:B------:R-:W-:Y:S01]  /*1c50*/  IADD3.X R159, R198, UR5, RZ, P1, !PT ;  /* 0x00000005c69f7c10 */ /* 0x000fe20008ffe4ff */
[----:B------:R-:W-:Y:S01]  /*1c60*/  UIADD3 UR6, UR6, 0xc000, URZ ;  /* 0x0000c00006067890 */ /* 0x000fe2000fffe03f */
[----:B------:R-:W-:Y:S01]  /*1c70*/  IADD3 R162, P1, R192, UR4, RZ ;  /* 0x00000004c0a27c10 */ /* 0x000fe2000ff3e0ff */
[----:B------:R-:W-:Y:S01]  /*1c80*/  ULOP3.LUT UR8, UR8, 0x3fff, URZ, 0xc0, !UPT ;  /* 0x00003fff08087892 */ /* 0x000fe2000f8ec03f */
[----:B------:R-:W-:Y:S01]  /*1c90*/  IADD3 R164, P4, R166, UR4, RZ ;  /* 0x00000004a6a47c10 */ /* 0x000fe2000ff9e0ff */
[----:B------:R-:W-:Y:S01]  /*1ca0*/  USHF.R.U32.HI UR6, URZ, 0x4, UR6 ;  /* 0x000000043f067899 */ /* 0x000fe20008011606 */
[----:B------:R-:W-:Y:S01]  /*1cb0*/  IADD3.X R163, R193, UR5, RZ, P1, !PT ;  /* 0x00000005c1a37c10 */ /* 0x000fe20008ffe4ff */
[----:B------:R-:W-:Y:S01]  /*1cc0*/  UIADD3 UR28, UP0, UR7, UR8, URZ ;  /* 0x00000008071c7290 */ /* 0x000fe2000ff1e03f */
[----:B------:R-:W-:Y:S01]  /*1cd0*/  IADD3.X R165, R168, UR5, RZ, P4, !PT ;  /* 0x00000005a8a57c10 */ /* 0x000fe2000a7fe4ff */
[----:B------:R-:W-:-:S02]  /*1ce0*/  ULOP3.LUT UR6, UR6, 0x3fff, URZ, 0xc0, !UPT ;  /* 0x00003fff06067892 */ /* 0x000fc4000f8ec03f */
[----:B------:R-:W-:Y:S02]  /*1cf0*/  UIADD3.X UR29, URZ, URZ, URZ, UP0, !UPT ;  /* 0x0000003f3f1d7290 */ /* 0x000fe400087fe43f */
[----:B------:R-:W-:Y:S02]  /*1d00*/  ULOP3.LUT UR18, UR6, 0x4000000, URZ, 0xfc, !UPT ;  /* 0x0400000006127892 */ /* 0x000fe4000f8efc3f */
[----:B------:R-:W-:Y:S02]  /*1d10*/  ULOP3.LUT UR16, UR28, 0x4000000, URZ, 0xfc, !UPT ;  /* 0x040000001c107892 */ /* 0x000fe4000f8efc3f */
[----:B------:R-:W-:Y:S01]  /*1d20*/  ULOP3.LUT UR17, UR29, 0x40000040, URZ, 0xfc, !UPT ;  /* 0x400000401d117892 */ /* 0x000fe2000f8efc3f */
[----:B------:R-:W-:Y:S01]  /*1d30*/  UMOV UR7, URZ ;  /* 0x0000003f00077c82 */ /* 0x000fe20008000000 */
[----:B------:R-:W-:Y:S01]  /*1d40*/  UMOV UR8, 0x4000004 ;  /* 0x0400000400087882 */ /* 0x000fe20000000000 */
[----:B------:R-:W-:Y:S02]  /*1d50*/  UIADD3.64 UR14, UR6, UR12, URZ ;  /* 0x0000000c060e7297 */ /* 0x000fe4000fffe03f */
[----:B------:R-:W-:-:S02]  /*1d60*/  UIADD3.64 UR12, UR28, UR12, URZ ;  /* 0x0000000c1c0c7297 */ /* 0x000fc4000fffe03f */
[----:B------:R-:W-:Y:S02]  /*1d70*/  UIADD3.64 UR10, UR6, UR8, URZ ;  /* 0x00000008060a7297 */ /* 0x000fe4000fffe03f */
[----:B------:R-:W-:Y:S01]  /*1d80*/  HGMMA.64x128x16.F32.BF16 R88, gdesc[UR16], R88 ;  /* 0x01e00000105879f0 */ /* 0x000fe20008701858 */
[----:B------:R-:W-:Y:S01]  /*1d90*/  UIADD3.64 UR8, UR28, UR8, URZ ;  /* 0x000000081c087297 */ /* 0x000fe2000fffe03f */
[----:B------:R-:W-:Y:S01]  /*1da0*/  UMOV UR16, 0x4000200 ;  /* 0x0400020000107882 */ /* 0x000fe20000000000 */
[----:B------:R-:W-:Y:S01]  /*1db0*/  UMOV UR17, 0x40000040 ;  /* 0x4000004000117882 */ /* 0x000fe20000000000 */
[----:B------:R-:W-:Y:S02]  /*1dc0*/  UIADD3.64 UR22, UR6, UR20, URZ ;  /* 0x0000001406167297 */ /* 0x000fe4000fffe03f */
[----:B------:R-:W-:Y:S02]  /*1dd0*/  UIADD3.64 UR20, UR28, UR20, URZ ;  /* 0x000000141c147297 */ /* 0x000fe4000fffe03f */
[----:B------:R-:W-:-:S02]  /*1de0*/  UIADD3.64 UR16, UR28, UR16, URZ ;  /* 0x000000101c107297 */ /* 0x000fc4000fffe03f */
[----:B------:R-:W-:-:S04]  /*1df0*/  UISETP.GE.AND UP0, UPT, UR25, 0x3, UPT ;  /* 0x000000031900788c */ /* 0x000fc8000bf06270 */
[----:B------:R-:W-:-:S04]  /*1e00*/  USEL UR25, UR25, URZ, !UP0 ;  /* 0x0000003f19197287 */ /* 0x000fc8000c000000 */
[----:B------:R-:W-:-:S06]  /*1e10*/  ULEA UR6, UR25, UR24, 0xe ;  /* 0x0000001819067291 */ /* 0x000fcc000f8e703f */
[----:B------:R-:W-:Y:S02]  /*1e20*/  LEA R167, R13, UR6, 0x1 ;  /* 0x000000060da77c11 */ /* 0x000fe4000f8e08ff */
[----:B------:R-:W-:Y:S02]  /*1e30*/  LEA R169, R6, UR6, 0x1 ;  /* 0x0000000606a97c11 */ /* 0x000fe4000f8e08ff */
[----:B------:R-:W-:Y:S02]  /*1e40*/  LEA R171, R7, UR6, 0x1 ;  /* 0x0000000607ab7c11 */ /* 0x000fe4000f8e08ff */
[----:B------:R-:W-:Y:S02]  /*1e50*/  LEA R173, R8, UR6, 0x1 ;  /* 0x0000000608ad7c11 */ /* 0x000fe4000f8e08ff */
[----:B------:R-:W-:Y:S02]  /*1e60*/  LEA R175, R9, UR6, 0x1 ;  /* 0x0000000609af7c11 */ /* 0x000fe4000f8e08ff */
[----:B------:R-:W-:-:S02]  /*1e70*/  LEA R177, R10, UR6, 0x1 ;  /* 0x000000060ab17c11 */ /* 0x000fc4000f8e08ff */
[----:B------:R-:W-:Y:S02]  /*1e80*/  LEA R179, R11, UR6, 0x1 ;  /* 0x000000060bb37c11 */ /* 0x000fe4000f8e08ff */
[----:B------:R-:W-:Y:S01]  /*1e90*/  LEA R181, R12, UR6, 0x1 ;  /* 0x000000060cb57c11 */ /* 0x000fe2000f8e08ff */
[----:B------:R-:W-:Y:S01]  /*1ea0*/  HGMMA.64x128x16.F32.BF16 R88, gdesc[UR12], R88 ;  /* 0x01e000000c5879f0 */ /* 0x000fe20008701858 */
[----:B------:R-:W-:Y:S01]  /*1eb0*/  UMOV UR12, 0x4000202 ;  /* 0x04000202000c7882 */ /* 0x000fe20000000000 */
[----:B------:R-:W-:Y:S02]  /*1ec0*/  UMOV UR13, 0x40000040 ;  /* 0x40000040000d7882 */ /* 0x000fe40000000000 */
[----:B------:R-:W-:-:S08]  /*1ed0*/  UIADD3.64 UR12, UR28, UR12, URZ ;  /* 0x0000000c1c0c7297 */ /* 0x000fd0000fffe03f */
[----:B------:R-:W-:Y:S01]  /*1ee0*/  HGMMA.64x128x16.F32.BF16 R88, gdesc[UR8], R88 ;  /* 0x01e00000085879f0 */ /* 0x000fe20008701858 */
[----:B------:R-:W-:Y:S01]  /*1ef0*/  UMOV UR8, 0x4000204 ;  /* 0x0400020400087882 */ /* 0x000fe20000000000 */
[----:B------:R-:W-:Y:S02]  /*1f00*/  UMOV UR9, 0x40000040 ;  /* 0x4000004000097882 */ /* 0x000fe40000000000 */
[----:B------:R-:W-:-:S08]  /*1f10*/  UIADD3.64 UR8, UR28, UR8, URZ ;  /* 0x000000081c087297 */ /* 0x000fd0000fffe03f */
[----:B------:R-:W-:-:S12]  /*1f20*/  HGMMA.64x128x16.F32.BF16 R88, gdesc[UR20], R88 ;  /* 0x01e00000145879f0 */ /* 0x000fd80008701858 */
[----:B------:R-:W-:Y:S01]  /*1f30*/  HGMMA.64x128x16.F32.BF16 R24, gdesc[UR16], R24 ;  /* 0x01e00000101879f0 */ /* 0x000fe20008701818 */
[----:B------:R-:W-:Y:S01]  /*1f40*/  UMOV UR20, 0x4000206 ;  /* 0x0400020600147882 */ /* 0x000fe20000000000 */
[----:B------:R-:W-:Y:S02]  /*1f50*/  UMOV UR21, 0x40000040 ;  /* 0x4000004000157882 */ /* 0x000fe40000000000 */
[----:B------:R-:W-:-:S08]  /*1f60*/  UIADD3.64 UR20, UR28, UR20, URZ ;  /* 0x000000141c147297 */ /* 0x000fd0000fffe03f */
[----:B------:R-:W-:-:S12]  /*1f70*/  HGMMA.64x128x16.F32.BF16 R24, gdesc[UR12], R24 ;  /* 0x01e000000c1879f0 */ /* 0x000fd80008701818 */
[----:B------:R-:W-:-:S12]  /*1f80*/  HGMMA.64x128x16.F32.BF16 R24, gdesc[UR8], R24 ;  /* 0x01e00000081879f0 */ /* 0x000fd80008701818 */
[----:B------:R-:W-:Y:S03]  /*1f90*/  HGMMA.64x128x16.F32.BF16 R24, gdesc[UR20], R24, gsb0 ;  /* 0x01e00000141879f0 */ /* 0x000fe60008001818 */
[----:B------:R-:W-:Y:S02]  /*1fa0*/  WARPGROUP.DEPBAR.LE gsb0, 0x1 ;  /* 0x00008000000079c5 */ /* 0x000fe40000010100 */
[----:B------:R-:W-:Y:S06]  /*1fb0*/  BAR.SYNC.DEFER_BLOCKING 0x0 ;  /* 0x0000000000007b1d */ /* 0x000fec0000010000 */
[----:B------:R-:W-:Y:S01]  /*1fc0*/  @!PT LDS RZ, [RZ] ;  /* 0x00000000fffff984 */ /* 0x000fe20000000800 */
[----:B------:R-:W-:Y:S01]  /*1fd0*/  @!PT LDS RZ, [RZ] ;  /* 0x00000000fffff984 */ /* 0x000fe20000000800 */
[----:B------:R-:W-:Y:S01]  /*1fe0*/  @!PT LDS RZ, [RZ] ;  /* 0x00000000fffff984 */ /* 0x000fe20000000800 */
[----:B------:R-:W-:Y:S04]  /*1ff0*/  LDGSTS.E.BYPASS.128 [R167], desc[UR30][R22.64], !P0 ;  /* 0x0000000016a77fae */ /* 0x000fe8000c101c5e */
[----:B------:R1:W-:Y:S04]  /*2000*/  LDGSTS.E.BYPASS.128 [R169], desc[UR30][R152.64], !P0 ;  /* 0x0000000098a97fae */ /* 0x0003e8000c101c5e */
[----:B------:R2:W-:Y:S04]  /*2010*/  LDGSTS.E.BYPASS.128 [R171], desc[UR30][R154.64], !P0 ;  /* 0x000000009aab7fae */ /* 0x0005e8000c101c5e */
[----:B------:R3:W-:Y:S01]  /*2020*/  LDGSTS.E.BYPASS.128 [R173], desc[UR30][R156.64], !P0 ;  /* 0x000000009cad7fae */ /* 0x0007e2000c101c5e */
[----:B-1----:R-:W-:-:S03]  /*2030*/  IADD3 R152, P2, R190, UR4, RZ ;  /* 0x00000004be987c10 */ /* 0x002fc6000ff5e0ff */
[----:B------:R1:W-:Y:S01]  /*2040*/  LDGSTS.E.BYPASS.128 [R175], desc[UR30][R158.64], !P0 ;  /* 0x000000009eaf7fae */ /* 0x0003e2000c101c5e */
[----:B--2---:R-:W-:-:S03]  /*2050*/  IADD3 R154, P1, R188, UR4, RZ ;  /* 0x00000004bc9a7c10 */ /* 0x004fc6000ff3e0ff */
[----:B------:R2:W-:Y:S01]  /*2060*/  LDGSTS.E.BYPASS.128 [R177], desc[UR30][R160.64], !P0 ;  /* 0x00000000a0b17fae */ /* 0x0005e2000c101c5e */
[----:B------:R-:W-:Y:S02]  /*2070*/  IADD3.X R153, R191, UR5, RZ, P2, !PT ;  /* 0x00000005bf997c10 */ /* 0x000fe400097fe4ff */
[----:B---3--:R-:W-:Y:S01]  /*2080*/  IADD3 R156, P2, R186, UR4, RZ ;  /* 0x00000004ba9c7c10 */ /* 0x008fe2000ff5e0ff */
[----:B------:R3:W-:Y:S01]  /*2090*/  LDGSTS.E.BYPASS.128 [R179], desc[UR30][R162.64], !P0 ;  /* 0x00000000a2b37fae */ /* 0x0007e2000c101c5e */
[----:B------:R-:W-:Y:S02]  /*20a0*/  IADD3.X R155, R189, UR5, RZ, P1, !PT ;  /* 0x00000005bd9b7c10 */ /* 0x000fe40008ffe4ff */
[----:B------:R-:W-:Y:S01]  /*20b0*/  IADD3.X R157, R187, UR5, RZ, P2, !PT ;  /* 0x00000005bb9d7c10 */ /* 0x000fe200097fe4ff */
[----:B------:R4:W-:Y:S01]  /*20c0*/  LDGSTS.E.BYPASS.128 [R181], desc[UR30][R152.64], !P0 ;  /* 0x0000000098b57fae */ /* 0x0009e2000c101c5e */
[----:B-1----:R-:W-:Y:S02]  /*20d0*/  IADD3 R158, P1, R184, UR4, RZ ;  /* 0x00000004b89e7c10 */ /* 0x002fe4000ff3e0ff */
[----:B------:R-:W-:Y:S01]  /*20e0*/  IADD3 R22, P2, R182, UR4, RZ ;  /* 0x00000004b6167c10 */ /* 0x000fe2000ff5e0ff */
[----:B------:R-:W0:Y:S01]  /*20f0*/  LDGDEPBAR ;  /* 0x00000000000079af */ /* 0x000e220000000000 */
[----:B------:R-:W-:-:S02]  /*2100*/  IADD3.X R159, R185, UR5, RZ, P1, !PT ;  /* 0x00000005b99f7c10 */ /* 0x000fc40008ffe4ff */
[----:B--2---:R-:W-:Y:S01]  /*2110*/  IADD3 R160, P1, R178, UR4, RZ ;  /* 0x00000004b2a07c10 */ /* 0x004fe2000ff3e0ff */
[----:B------:R1:W-:Y:S01]  /*2120*/  LDGSTS.E.BYPASS.128 [R167+0xc000], desc[UR30][R154.64], !P0 ;  /* 0x0c0000009aa77fae */ /* 0x0003e2000c101c5e */
[----:B------:R-:W-:Y:S02]  /*2130*/  IADD3.X R23, R183, UR5, RZ, P2, !PT ;  /* 0x00000005b7177c10 */ /* 0x000fe400097fe4ff */
[----:B---3--:R-:W-:Y:S01]  /*2140*/  IADD3 R162, P3, R170, UR4, RZ ;  /* 0x00000004aaa27c10 */ /* 0x008fe2000ff7e0ff */
[----:B------:R1:W-:Y:S01]  /*2150*/  LDGSTS.E.BYPASS.128 [R169+0xc000], desc[UR30][R156.64], !P0 ;  /* 0x0c0000009ca97fae */ /* 0x0003e2000c101c5e */
[----:B----4-:R-:W-:Y:S01]  /*2160*/  IADD3 R152, P2, R174, UR4, RZ ;  /* 0x00000004ae987c10 */ /* 0x010fe2000ff5e0ff */
[----:B------:R-:W-:Y:S01]  /*2170*/  UIADD3 UR4, UP0, UR4, 0x80, URZ ;  /* 0x0000008004047890 */ /* 0x000fe2000ff1e03f */
[----:B------:R-:W-:Y:S01]  /*2180*/  IADD3.X R161, R180, UR5, RZ, P1, !PT ;  /* 0x00000005b4a17c10 */ /* 0x000fe20008ffe4ff */
[----:B------:R1:W-:Y:S01]  /*2190*/  LDGSTS.E.BYPASS.128 [R171+0xc000], desc[UR30][R158.64], !P0 ;  /* 0x0c0000009eab7fae */ /* 0x0003e2000c101c5e */
[----:B------:R-:W-:-:S02]  /*21a0*/  IADD3.X R153, R176, UR5, RZ, P2, !PT ;  /* 0x00000005b0997c10 */ /* 0x000fc400097fe4ff */
[----:B------:R-:W-:Y:S01]  /*21b0*/  IADD3.X R163, R172, UR5, RZ, P3, !PT ;  /* 0x00000005aca37c10 */ /* 0x000fe20009ffe4ff */
[----:B------:R1:W-:Y:S01]  /*21c0*/  LDGSTS.E.BYPASS.128 [R173+0xc000], desc[UR30][R22.64], !P0 ;  /* 0x0c00000016ad7fae */ /* 0x0003e2000c101c5e */
[----:B------:R-:W-:-:S03]  /*21d0*/  UIADD3.X UR5, URZ, UR5, URZ, UP0, !UPT ;  /* 0x000000053f057290 */ /* 0x000fc600087fe43f */
[----:B------:R1:W-:Y:S04]  /*21e0*/  LDGSTS.E.BYPASS.128 [R175+0xc000], desc[UR30][R160.64], !P0 ;  /* 0x0c000000a0af7fae */ /* 0x0003e8000c101c5e */
[----:B------:R1:W-:Y:S04]  /*21f0*/  LDGSTS.E.BYPASS.128 [R177+0xc000], desc[UR30][R152.64], !P0 ;  /* 0x0c00000098b17fae */ /* 0x0003e8000c101c5e */
[----:B------:R1:W-:Y:S04]  /*2200*/  LDGSTS.E.BYPASS.128 [R179+0xc000], desc[UR30][R162.64], !P0 ;  /* 0x0c000000a2b37fae */ /* 0x0003e8000c101c5e */
[----:B------:R1:W-:Y:S01]  /*2210*/  LDGSTS.E.BYPASS.128 [R181+0xc000], desc[UR30][R164.64], !P0 ;  /* 0x0c000000a4b57fae */ /* 0x0003e2000c101c5e */
[----:B------:R-:W-:-:S03]  /*2220*/  ISETP.GE.U32.AND P0, PT, R21, 0xbc0, PT ;  /* 0x00000bc01500780c */ /* 0x000fc60003f06070 */
[----:B------:R-:W0:Y:S10]  /*2230*/  LDGDEPBAR ;  /* 0x00000000000079af */ /* 0x000e340000000000 */
[----:B-1----:R-:W-:Y:S05]  /*2240*/  @!P0 BRA `(.L_x_0) ;  /* 0xfffffff800008947 */ /* 0x002fea000383ffff */
[----:B------:R-:W-:Y:S02]  /*2250*/  WARPGROUP.DEPBAR.LE gsb0, 0x0 ;  /* 0x00008000000079c5 */ /* 0x000fe40000010000 */
[----:B------:R-:W-:Y:S01]  /*2260*/  LOP3.LUT R14, R14, 0x3, RZ, 0xc0, !PT ;  /* 0x000000030e0e7812 */ /* 0x000fe200078ec0ff */
[----:B------:R-:W-:-:S04]  /*2270*/  DEPBAR.LE SB0, 0x0 ;  /* 0x000080000000791a */ /* 0x000fc80000000000 */
[--C-:B------:R-:W-:Y:S01]  /*2280*/  SHF.R.U32.HI R6, RZ, 0x2, R2.reuse ;  /* 0x00000002ff067819 */ /* 0x100fe20000011602 */
[----:B------:R-:W-:Y:S01]  /*2290*/  IMAD.SHL.U32 R7, R14, 0x10, RZ ;  /* 0x000000100e077824 */ /* 0x000fe200078e00ff */
[----:B------:R-:W-:Y:S01]  /*22a0*/  SHF.R.U32.HI R8, RZ, 0x4, R2 ;  /* 0x00000004ff087819 */ /* 0x000fe20000011602 */
[----:B------:R-:W-:Y:S01]  /*22b0*/  IMAD.SHL.U32 R2, R2, 0x2, RZ ;  /* 0x0000000202027824 */ /* 0x000fe200078e00ff */
[----:B------:R-:W-:Y:S01]  /*22c0*/  SGXT.U32 R6, R6, 0x3 ;  /* 0x000000030606781a */ /* 0x000fe20000000000 */
[----:B------:R-:W-:Y:S01]  /*22d0*/  IMAD.SHL.U32 R11, R14, 0x2, RZ ;  /* 0x000000020e0b7824 */ /* 0x000fe200078e00ff */
[----:B------:R-:W-:Y:S01]  /*22e0*/  F2FP.BF16.F32.PACK_AB R89, R89, R88 ;  /* 0x000000585959723e */ /* 0x000fe200000010ff */
[----:B------:R-:W1:Y:S01]  /*22f0*/  LDC.64 R16, c[0x0][0x220] ;  /* 0x00008800ff107b82 */ /* 0x000e620000000a00 */
[----:B------:R-:W-:Y:S02]  /*2300*/  LOP3.LUT R13, R7, R6, RZ, 0xfc, !PT ;  /* 0x00000006070d7212 */ /* 0x000fe400078efcff */
[----:B------:R-:W-:-:S02]  /*2310*/  LOP3.LUT R2, R2, 0x6, RZ, 0xc0, !PT ;  /* 0x0000000602027812 */ /* 0x000fc400078ec0ff */
[----:B------:R-:W-:Y:S02]  /*2320*/  F2FP.BF16.F32.PACK_AB R91, R91, R90 ;  /* 0x0000005a5b5b723e */ /* 0x000fe400000010ff */
[----:B------:R-:W-:Y:S01]  /*2330*/  F2FP.BF16.F32.PACK_AB R93, R93, R92 ;  /* 0x0000005c5d5d723e */ /* 0x000fe200000010ff */
[----:B------:R-:W-:Y:S01]  /*2340*/  IMAD R2, R13, 0x88, R2 ;  /* 0x000000880d027824 */ /* 0x000fe200078e0202 */
[----:B------:R-:W-:Y:S02]  /*2350*/  F2FP.BF16.F32.PACK_AB R95, R95, R94 ;  /* 0x0000005e5f5f723e */ /* 0x000fe400000010ff */
[----:B------:R-:W-:Y:S02]  /*2360*/  F2FP.BF16.F32.PACK_AB R97, R97, R96 ;  /* 0x000000606161723e */ /* 0x000fe400000010ff */
[----:B------:R-:W-:Y:S02]  /*2370*/  F2FP.BF16.F32.PACK_AB R99, R99, R98 ;  /* 0x000000626363723e */ /* 0x000fe400000010ff */
[----:B------:R-:W-:-:S02]  /*2380*/  F2FP.BF16.F32.PACK_AB R101, R101, R100 ;  /* 0x000000646565723e */ /* 0x000fc400000010ff */
[----:B------:R-:W-:Y:S02]  /*2390*/  F2FP.BF16.F32.PACK_AB R103, R103, R102 ;  /* 0x000000666767723e */ /* 0x000fe400000010ff */
[----:B------:R-:W-:Y:S02]  /*23a0*/  F2FP.BF16.F32.PACK_AB R105, R105, R104 ;  /* 0x000000686969723e */ /* 0x000fe400000010ff */
        /* <DEDUP_REMOVED lines=23> */
[----:B------:R-:W-:Y:S01]  /*2520*/  LEA R2, R2, UR24, 0x1 ;  /* 0x0000001802027c11 */ /* 0x000fe2000f8e08ff */
[----:B------:R-:W-:Y:S01]  /*2530*/  BAR.SYNC.DEFER_BLOCKING 0x0 ;  /* 0x0000000000007b1d */ /* 0x000fe20000010000 */
[----:B------:R-:W-:Y:S02]  /*2540*/  LOP3.LUT R18, R4, 0x78, R5, 0xf8, !PT ;  /* 0x0000007804127812 */ /* 0x000fe400078ef805 */
[----:B------:R-:W-:Y:S02]  /*2550*/  SGXT.U32 R4, R8, 0x1 ;  /* 0x000000010804781a */ /* 0x000fe40000000000 */
[----:B------:R-:W-:Y:S02]  /*2560*/  LOP3.LUT R5, R5, 0x78, RZ, 0xc0, !PT ;  /* 0x0000007805057812 */ /* 0x000fe400078ec0ff */
[----:B------:R-:W-:-:S02]  /*2570*/  LOP3.LUT R4, R11, R4, RZ, 0xfc, !PT ;  /* 0x000000040b047212 */ /* 0x000fc400078efcff */
[C---:B------:R-:W-:Y:S02]  /*2580*/  LOP3.LUT R7, R3.reuse, 0x8, RZ, 0xfc, !PT ;  /* 0x0000000803077812 */ /* 0x040fe400078efcff */
[----:B------:R-:W-:Y:S01]  /*2590*/  ISETP.GE.AND P0, PT, R18, 0x3000, PT ;  /* 0x000030001200780c */ /* 0x000fe20003f06270 */
[----:B------:R-:W-:Y:S01]  /*25a0*/  IMAD R4, R4, 0x88, R5 ;  /* 0x0000008804047824 */ /* 0x000fe200078e0205 */
[----:B------:R-:W-:Y:S02]  /*25b0*/  LOP3.LUT R9, R3, 0x10, RZ, 0xfc, !PT ;  /* 0x0000001003097812 */ /* 0x000fe400078efcff */
[-C--:B------:R-:W-:Y:S02]  /*25c0*/  ISETP.LT.AND P2, PT, R7, R0.reuse, !P0 ;  /* 0x000000000700720c */ /* 0x080fe40004741270 */
[----:B------:R-:W-:Y:S02]  /*25d0*/  ISETP.LT.AND P1, PT, R9, R0, !P0 ;  /* 0x000000000900720c */ /* 0x000fe40004721270 */
[----:B------:R-:W-:-:S02]  /*25e0*/  F2FP.BF16.F32.PACK_AB R27, R27, R26 ;  /* 0x0000001a1b1b723e */ /* 0x000fc400000010ff */
[C---:B------:R-:W-:Y:S02]  /*25f0*/  LOP3.LUT R7, R3.reuse, 0x18, RZ, 0xfc, !PT ;  /* 0x0000001803077812 */ /* 0x040fe400078efcff */
[C---:B------:R-:W-:Y:S01]  /*2600*/  LOP3.LUT R9, R3.reuse, 0x20, RZ, 0xfc, !PT ;  /* 0x0000002003097812 */ /* 0x040fe200078efcff */
[----:B------:R-:W-:Y:S01]  /*2610*/  STS [R2], R89 ;  /* 0x0000005902007388 */ /* 0x000fe20000000800 */
[----:B------:R-:W-:Y:S02]  /*2620*/  LOP3.LUT R11, R3, 0x28, RZ, 0xfc, !PT ;  /* 0x00000028030b7812 */ /* 0x000fe400078efcff */
[----:B------:R-:W-:Y:S01]  /*2630*/  LEA R26, R4, UR24, 0x1 ;  /* 0x00000018041a7c11 */ /* 0x000fe2000f8e08ff */
[----:B------:R-:W-:Y:S01]  /*2640*/  STS [R2+0x880], R91 ;  /* 0x0008805b02007388 */ /* 0x000fe20000000800 */
[----:B------:R-:W-:Y:S02]  /*2650*/  F2FP.BF16.F32.PACK_AB R19, R33, R32 ;  /* 0x000000202113723e */ /* 0x000fe400000010ff */
[----:B------:R-:W-:Y:S01]  /*2660*/  F2FP.BF16.F32.PACK_AB R21, R35, R34 ;  /* 0x000000222315723e */ /* 0x000fe200000010ff */
[----:B------:R-:W-:Y:S01]  /*2670*/  STS [R2+0x10], R93 ;  /* 0x0000105d02007388 */ /* 0x000fe20000000800 */
[----:B------:R-:W-:-:S02]  /*2680*/  F2FP.BF16.F32.PACK_AB R23, R37, R36 ;  /* 0x000000242517723e */ /* 0x000fc400000010ff */
[----:B------:R-:W-:Y:S01]  /*2690*/  F2FP.BF16.F32.PACK_AB R153, R39, R38 ;  /* 0x000000262799723e */ /* 0x000fe200000010ff */
[----:B------:R-:W-:Y:S01]  /*26a0*/  STS [R2+0x890], R95 ;  /* 0x0008905f02007388 */ /* 0x000fe20000000800 */
[----:B------:R-:W-:Y:S02]  /*26b0*/  F2FP.BF16.F32.PACK_AB R155, R41, R40 ;  /* 0x00000028299b723e */ /* 0x000fe400000010ff */
[----:B------:R-:W-:Y:S01]  /*26c0*/  F2FP.BF16.F32.PACK_AB R157, R43, R42 ;  /* 0x0000002a2b9d723e */ /* 0x000fe200000010ff */
[----:B------:R-:W-:Y:S01]  /*26d0*/  STS [R2+0x20], R97 ;  /* 0x0000206102007388 */ /* 0x000fe20000000800 */
[----:B------:R-:W-:Y:S02]  /*26e0*/  F2FP.BF16.F32.PACK_AB R159, R45, R44 ;  /* 0x0000002c2d9f723e */ /* 0x000fe400000010ff */
[----:B------:R-:W-:Y:S01]  /*26f0*/  F2FP.BF16.F32.PACK_AB R161, R47, R46 ;  /* 0x0000002e2fa1723e */ /* 0x000fe200000010ff */
[----:B------:R-:W-:Y:S01]  /*2700*/  STS [R2+0x8a0], R99 ;  /* 0x0008a06302007388 */ /* 0x000fe20000000800 */
[----:B------:R-:W-:-:S02]  /*2710*/  F2FP.BF16.F32.PACK_AB R163, R49, R48 ;  /* 0x0000003031a3723e */ /* 0x000fc400000010ff */
[----:B------:R-:W-:Y:S01]  /*2720*/  F2FP.BF16.F32.PACK_AB R165, R51, R50 ;  /* 0x0000003233a5723e */ /* 0x000fe200000010ff */
[----:B------:R-:W-:Y:S01]  /*2730*/  STS [R2+0x30], R101 ;  /* 0x0000306502007388 */ /* 0x000fe20000000800 */
[-C--:B------:R-:W-:Y:S02]  /*2740*/  ISETP.LT.AND P6, PT, R7, R0.reuse, !P0 ;  /* 0x000000000700720c */ /* 0x080fe400047c1270 */
[-C--:B------:R-:W-:Y:S01]  /*2750*/  ISETP.LT.AND P5, PT, R9, R0.reuse, !P0 ;  /* 0x000000000900720c */ /* 0x080fe200047a1270 */
[----:B------:R-:W-:Y:S01]  /*2760*/  STS [R2+0x8b0], R103 ;  /* 0x0008b06702007388 */ /* 0x000fe20000000800 */
[----:B------:R-:W-:Y:S02]  /*2770*/  ISETP.LT.AND P4, PT, R11, R0, !P0 ;  /* 0x000000000b00720c */ /* 0x000fe40004781270 */
        /* <DEDUP_REMOVED lines=32> */
[----:B------:R-:W-:-:S03]  /*2980*/  ISETP.LT.AND P3, PT, R3, R0, !P0 ;  /* 0x000000000300720c */ /* 0x000fc60004761270 */
[----:B------:R-:W-:Y:S04]  /*2990*/  STS [R2+0x910], R127 ;  /* 0x0009107f02007388 */ /* 0x000fe80000000800 */
        /* <DEDUP_REMOVED lines=11> */
[----:B------:R-:W-:Y:S01]  /*2a50*/  STS [R2+0x970], R151 ;  /* 0x0009709702007388 */ /* 0x000fe20000000800 */
[----:B------:R-:W-:Y:S06]  /*2a60*/  BAR.SYNC.DEFER_BLOCKING 0x0 ;  /* 0x0000000000007b1d */ /* 0x000fec0000010000 */
[----:B------:R-:W2:Y:S04]  /*2a70*/  LDS.128 R32, [R26] ;  /* 0x000000001a207984 */ /* 0x000ea80000000c00 */
[----:B------:R-:W3:Y:S04]  /*2a80*/  LDS.128 R36, [R26+0x880] ;  /* 0x000880001a247984 */ /* 0x000ee80000000c00 */
[----:B------:R-:W4:Y:S04]  /*2a90*/  LDS.128 R40, [R26+0x1100] ;  /* 0x001100001a287984 */ /* 0x000f280000000c00 */
[----:B------:R-:W5:Y:S04]  /*2aa0*/  LDS.128 R44, [R26+0x1980] ;  /* 0x001980001a2c7984 */ /* 0x000f680000000c00 */
[----:B------:R-:W1:Y:S04]  /*2ab0*/  LDS.128 R48, [R26+0x2200] ;  /* 0x002200001a307984 */ /* 0x000e680000000c00 */
[----:B------:R-:W1:Y:S04]  /*2ac0*/  LDS.128 R12, [R26+0x2a80] ;  /* 0x002a80001a0c7984 */ /* 0x000e680000000c00 */
[----:B------:R-:W2:Y:S04]  /*2ad0*/  LDS.128 R8, [R26+0x3300] ;  /* 0x003300001a087984 */ /* 0x000ea80000000c00 */
[----:B------:R-:W2:Y:S01]  /*2ae0*/  LDS.128 R4, [R26+0x3b80] ;  /* 0x003b80001a047984 */ /* 0x000ea20000000c00 */
[----:B------:R-:W-:Y:S06]  /*2af0*/  BAR.SYNC.DEFER_BLOCKING 0x0 ;  /* 0x0000000000007b1d */ /* 0x000fec0000010000 */
[----:B------:R3:W-:Y:S04]  /*2b00*/  STS [R2], R25 ;  /* 0x0000001902007388 */ /* 0x0007e80000000800 */
[----:B------:R-:W-:Y:S04]  /*2b10*/  STS [R2+0x880], R27 ;  /* 0x0008801b02007388 */ /* 0x000fe80000000800 */
[----:B------:R4:W-:Y:S01]  /*2b20*/  STS [R2+0x10], R29 ;  /* 0x0000101d02007388 */ /* 0x0009e20000000800 */
[----:B---3--:R-:W-:-:S03]  /*2b30*/  LOP3.LUT R25, R3, 0x38, RZ, 0xfc, !PT ;  /* 0x0000003803197812 */ /* 0x008fc600078efcff */
[----:B------:R3:W-:Y:S04]  /*2b40*/  STS [R2+0x890], R31 ;  /* 0x0008901f02007388 */ /* 0x0007e80000000800 */
[----:B------:R1:W-:Y:S01]  /*2b50*/  STS [R2+0x20], R19 ;  /* 0x0000201302007388 */ /* 0x0003e20000000800 */
[----:B----4-:R-:W-:-:S03]  /*2b60*/  IMAD R29, R3, 0x3000, R18 ;  /* 0x00003000031d7824 */ /* 0x010fc600078e0212 */
[----:B------:R4:W-:Y:S01]  /*2b70*/  STS [R2+0x8a0], R21 ;  /* 0x0008a01502007388 */ /* 0x0009e20000000800 */
[----:B------:R-:W-:-:S03]  /*2b80*/  VIADD R27, R29, 0x48000 ;  /* 0x000480001d1b7836 */ /* 0x000fc60000000000 */
[----:B------:R2:W-:Y:S01]  /*2b90*/  STS [R2+0x30], R23 ;  /* 0x0000301702007388 */ /* 0x0005e20000000800 */
[C---:B---3--:R-:W-:Y:S02]  /*2ba0*/  VIADD R31, R29.reuse, 0x60000 ;  /* 0x000600001d1f7836 */ /* 0x048fe40000000000 */
[C-C-:B-1----:R-:W-:Y:S01]  /*2bb0*/  IMAD.WIDE R18, R29.reuse, 0x2, R16.reuse ;  /* 0x000000021d127825 */ /* 0x142fe200078e0210 */
[----:B------:R-:W-:Y:S03]  /*2bc0*/  STS [R2+0x8b0], R153 ;  /* 0x0008b09902007388 */ /* 0x000fe60000000800 */
[----:B----4-:R-:W-:Y:S01]  /*2bd0*/  VIADD R21, R29, 0x18000 ;  /* 0x000180001d157836 */ /* 0x010fe20000000000 */
[----:B------:R-:W-:Y:S01]  /*2be0*/  STS [R2+0x40], R155 ;  /* 0x0000409b02007388 */ /* 0x000fe20000000800 */
[----:B--2---:R-:W-:Y:S02]  /*2bf0*/  LOP3.LUT R23, R3, 0x30, RZ, 0xfc, !PT ;  /* 0x0000003003177812 */ /* 0x004fe400078efcff */
[----:B------:R-:W-:Y:S01]  /*2c00*/  IMAD.WIDE R20, R21, 0x2, R16 ;  /* 0x0000000215147825 */ /* 0x000fe200078e0210 */
        /* <DEDUP_REMOVED lines=24> */
[----:B------:R-:W1:Y:S04]  /*2d90*/  LDS.128 R52, [R26] ;  /* 0x000000001a347984 */ /* 0x000e680000000c00 */
[----:B------:R2:W-:Y:S01]  /*2da0*/  @P3 STG.E.128 desc[UR30][R18.64], R32 ;  /* 0x0000002012003986 */ /* 0x0005e2000c101d1e */
[----:B------:R-:W-:Y:S01]  /*2db0*/  ISETP.LT.AND P3, PT, R23, R0, !P0 ;  /* 0x000000001700720c */ /* 0x000fe20004761270 */
[----:B------:R-:W-:-:S02]  /*2dc0*/  VIADD R23, R29, 0x30000 ;  /* 0x000300001d177836 */ /* 0x000fc40000000000 */
[----:B------:R-:W3:Y:S02]  /*2dd0*/  LDS.128 R56, [R26+0x880] ;  /* 0x000880001a387984 */ /* 0x000ee40000000c00 */
[--C-:B------:R-:W-:Y:S02]  /*2de0*/  IMAD.WIDE R22, R23, 0x2, R16.reuse ;  /* 0x0000000217167825 */ /* 0x100fe400078e0210 */
[----:B------:R4:W-:Y:S01]  /*2df0*/  @P2 STG.E.128 desc[UR30][R20.64], R36 ;  /* 0x0000002414002986 */ /* 0x0009e2000c101d1e */
[----:B------:R-:W-:Y:S02]  /*2e00*/  ISETP.LT.AND P2, PT, R25, R0, !P0 ;  /* 0x000000001900720c */ /* 0x000fe40004741270 */
[----:B------:R-:W-:Y:S01]  /*2e10*/  LOP3.LUT R25, R3, 0x40, RZ, 0xfc, !PT ;  /* 0x0000004003197812 */ /* 0x000fe200078efcff */
[----:B------:R-:W3:Y:S04]  /*2e20*/  LDS.128 R32, [R26+0x1100] ;  /* 0x001100001a207984 */ /* 0x000ee80000000c00 */
[----:B------:R-:W3:Y:S01]  /*2e30*/  LDS.128 R36, [R26+0x1980] ;  /* 0x001980001a247984 */ /* 0x000ee20000000c00 */
[----:B--2---:R-:W-:Y:S01]  /*2e40*/  IMAD.WIDE R18, R27, 0x2, R16 ;  /* 0x000000021b127825 */ /* 0x004fe200078e0210 */
[----:B------:R-:W-:-:S02]  /*2e50*/  LOP3.LUT R27, R3, 0x48, RZ, 0xfc, !PT ;  /* 0x00000048031b7812 */ /* 0x000fc400078efcff */
[----:B------:R-:W2:Y:S04]  /*2e60*/  LDS.128 R60, [R26+0x2200] ;  /* 0x002200001a3c7984 */ /* 0x000ea80000000c00 */
[----:B------:R1:W-:Y:S01]  /*2e70*/  @P1 STG.E.128 desc[UR30][R22.64], R40 ;  /* 0x0000002816001986 */ /* 0x0003e2000c101d1e */
[----:B------:R-:W-:Y:S01]  /*2e80*/  ISETP.LT.AND P1, PT, R25, R0, !P0 ;  /* 0x000000001900720c */ /* 0x000fe20004721270 */
[----:B----4-:R-:W-:Y:S01]  /*2e90*/  IMAD.WIDE R20, R31, 0x2, R16 ;  /* 0x000000021f147825 */ /* 0x010fe200078e0210 */
[----:B------:R-:W-:Y:S01]  /*2ea0*/  LOP3.LUT R25, R3, 0x50, RZ, 0xfc, !PT ;  /* 0x0000005003197812 */ /* 0x000fe200078efcff */
[----:B------:R-:W4:Y:S02]  /*2eb0*/  LDS.128 R64, [R26+0x2a80] ;  /* 0x002a80001a407984 */ /* 0x000f240000000c00 */
[----:B------:R-:W-:-:S02]  /*2ec0*/  VIADD R31, R29, 0xa8000 ;  /* 0x000a80001d1f7836 */ /* 0x000fc40000000000 */
[----:B------:R-:W2:Y:S04]  /*2ed0*/  LDS.128 R40, [R26+0x3300] ;  /* 0x003300001a287984 */ /* 0x000ea80000000c00 */
[----:B-----5:R5:W-:Y:S01]  /*2ee0*/  @P6 STG.E.128 desc[UR30][R18.64], R44 ;  /* 0x0000002c12006986 */ /* 0x020be2000c101d1e */
[-C--:B------:R-:W-:Y:S01]  /*2ef0*/  ISETP.LT.AND P6, PT, R27, R0.reuse, !P0 ;  /* 0x000000001b00720c */ /* 0x080fe200047c1270 */
[----:B------:R-:W-:Y:S02]  /*2f00*/  VIADD R27, R29, 0x78000 ;  /* 0x000780001d1b7836 */ /* 0x000fe40000000000 */
[----:B------:R3:W-:Y:S01]  /*2f10*/  @P5 STG.E.128 desc[UR30][R20.64], R48 ;  /* 0x0000003014005986 */ /* 0x0007e2000c101d1e */
[----:B------:R-:W-:Y:S01]  /*2f20*/  ISETP.LT.AND P5, PT, R25, R0, !P0 ;  /* 0x000000001900720c */ /* 0x000fe200047a1270 */
[----:B-1----:R-:W-:Y:S01]  /*2f30*/  VIADD R23, R29, 0x90000 ;  /* 0x000900001d177836 */ /* 0x002fe20000000000 */
[----:B------:R-:W-:Y:S01]  /*2f40*/  LOP3.LUT R25, R3, 0x58, RZ, 0xfc, !PT ;  /* 0x0000005803197812 */ /* 0x000fe200078efcff */
[----:B-----5:R-:W-:Y:S01]  /*2f50*/  IMAD.WIDE R18, R27, 0x2, R16 ;  /* 0x000000021b127825 */ /* 0x020fe200078e0210 */
[----:B------:R-:W-:-:S03]  /*2f60*/  LOP3.LUT R27, R3, 0x60, RZ, 0xfc, !PT ;  /* 0x00000060031b7812 */ /* 0x000fc600078efcff */
[--C-:B---3--:R-:W-:Y:S01]  /*2f70*/  IMAD.WIDE R20, R23, 0x2, R16.reuse ;  /* 0x0000000217147825 */ /* 0x108fe200078e0210 */
[----:B------:R3:W-:Y:S01]  /*2f80*/  @P4 STG.E.128 desc[UR30][R18.64], R12 ;  /* 0x0000000c12004986 */ /* 0x0007e2000c101d1e */
[-C--:B------:R-:W-:Y:S02]  /*2f90*/  ISETP.LT.AND P4, PT, R25, R0.reuse, !P0 ;  /* 0x000000001900720c */ /* 0x080fe40004781270 */
[----:B------:R-:W-:Y:S01]  /*2fa0*/  VIADD R25, R29, 0xc0000 ;  /* 0x000c00001d197836 */ /* 0x000fe20000000000 */
[----:B------:R5:W-:Y:S01]  /*2fb0*/  @P3 STG.E.128 desc[UR30][R20.64], R8 ;  /* 0x0000000814003986 */ /* 0x000be2000c101d1e */
[--C-:B------:R-:W-:Y:S01]  /*2fc0*/  IMAD.WIDE R22, R31, 0x2, R16.reuse ;  /* 0x000000021f167825 */ /* 0x100fe200078e0210 */
[-C--:B------:R-:W-:Y:S02]  /*2fd0*/  ISETP.LT.AND P3, PT, R27, R0.reuse, !P0 ;  /* 0x000000001b00720c */ /* 0x080fe40004761270 */
[----:B------:R-:W-:Y:S01]  /*2fe0*/  LOP3.LUT R27, R3, 0x68, RZ, 0xfc, !PT ;  /* 0x00000068031b7812 */ /* 0x000fe200078efcff */
[----:B------:R-:W-:Y:S01]  /*2ff0*/  IMAD.WIDE R24, R25, 0x2, R16 ;  /* 0x0000000219187825 */ /* 0x000fe200078e0210 */
[----:B------:R2:W-:Y:S02]  /*3000*/  @P2 STG.E.128 desc[UR30][R22.64], R4 ;  /* 0x0000000416002986 */ /* 0x0005e4000c101d1e */
[----:B------:R-:W-:Y:S01]  /*3010*/  ISETP.LT.AND P2, PT, R27, R0, !P0 ;  /* 0x000000001b00720c */ /* 0x000fe20004741270 */
[----:B------:R-:W-:Y:S01]  /*3020*/  VIADD R31, R29, 0xd8000 ;  /* 0x000d80001d1f7836 */ /* 0x000fe20000000000 */
[----:B------:R1:W-:Y:S01]  /*3030*/  @P1 STG.E.128 desc[UR30][R24.64], R52 ;  /* 0x0000003418001986 */ /* 0x0003e2000c101d1e */
[----:B---3--:R-:W-:-:S02]  /*3040*/  LOP3.LUT R13, R3, 0x70, RZ, 0xfc, !PT ;  /* 0x00000070030d7812 */ /* 0x008fc400078efcff */
[----:B------:R-:W-:Y:S01]  /*3050*/  LOP3.LUT R15, R3, 0x78, RZ, 0xfc, !PT ;  /* 0x00000078030f7812 */ /* 0x000fe200078efcff */
[----:B------:R-:W-:Y:S01]  /*3060*/  IMAD.WIDE R2, R31, 0x2, R16 ;  /* 0x000000021f027825 */ /* 0x000fe200078e0210 */
[-C--:B------:R-:W-:Y:S02]  /*3070*/  ISETP.LT.AND P1, PT, R13, R0.reuse, !P0 ;  /* 0x000000000d00720c */ /* 0x080fe40004721270 */
[----:B------:R-:W-:Y:S01]  /*3080*/  ISETP.LT.AND P0, PT, R15, R0, !P0 ;  /* 0x000000000f00720c */ /* 0x000fe20004701270 */
[C---:B-----5:R-:W-:Y:S01]  /*3090*/  VIADD R9, R29.reuse, 0x120000 ;  /* 0x001200001d097836 */ /* 0x060fe20000000000 */
[----:B------:R1:W-:Y:S01]  /*30a0*/  @P6 STG.E.128 desc[UR30][R2.64], R56 ;  /* 0x0000003802006986 */ /* 0x0003e2000c101d1e */
[C---:B------:R-:W-:Y:S02]  /*30b0*/  VIADD R11, R29.reuse, 0x138000 ;  /* 0x001380001d0b7836 */ /* 0x040fe40000000000 */
[C---:B--2---:R-:W-:Y:S02]  /*30c0*/  VIADD R5, R29.reuse, 0xf0000 ;  /* 0x000f00001d057836 */ /* 0x044fe40000000000 */
[----:B------:R-:W-:-:S02]  /*30d0*/  VIADD R7, R29, 0x108000 ;  /* 0x001080001d077836 */ /* 0x000fc40000000000 */
[----:B------:R-:W-:Y:S02]  /*30e0*/  VIADD R13, R29, 0x150000 ;  /* 0x001500001d0d7836 */ /* 0x000fe40000000000 */
[----:B------:R-:W-:-:S04]  /*30f0*/  IMAD.WIDE R4, R5, 0x2, R16 ;  /* 0x0000000205047825 */ /* 0x000fc800078e0210 */
[--C-:B------:R-:W-:Y:S01]  /*3100*/  IMAD.WIDE R6, R7, 0x2, R16.reuse ;  /* 0x0000000207067825 */ /* 0x100fe200078e0210 */
[----:B------:R1:W-:Y:S03]  /*3110*/  @P5 STG.E.128 desc[UR30][R4.64], R32 ;  /* 0x0000002004005986 */ /* 0x0003e6000c101d1e */
[--C-:B------:R-:W-:Y:S01]  /*3120*/  IMAD.WIDE R8, R9, 0x2, R16.reuse ;  /* 0x0000000209087825 */ /* 0x100fe200078e0210 */
[----:B------:R1:W-:Y:S03]  /*3130*/  @P4 STG.E.128 desc[UR30][R6.64], R36 ;  /* 0x0000002406004986 */ /* 0x0003e6000c101d1e */
[--C-:B------:R-:W-:Y:S01]  /*3140*/  IMAD.WIDE R10, R11, 0x2, R16.reuse ;  /* 0x000000020b0a7825 */ /* 0x100fe200078e0210 */
[----:B------:R1:W-:Y:S03]  /*3150*/  @P3 STG.E.128 desc[UR30][R8.64], R60 ;  /* 0x0000003c08003986 */ /* 0x0003e6000c101d1e */
[----:B------:R-:W-:Y:S01]  /*3160*/  IMAD.WIDE R12, R13, 0x2, R16 ;  /* 0x000000020d0c7825 */ /* 0x000fe200078e0210 */
[----:B----4-:R1:W-:Y:S04]  /*3170*/  @P2 STG.E.128 desc[UR30][R10.64], R64 ;  /* 0x000000400a002986 */ /* 0x0103e8000c101d1e */
[----:B------:R1:W-:Y:S01]  /*3180*/  @P1 STG.E.128 desc[UR30][R12.64], R40 ;  /* 0x000000280c001986 */ /* 0x0003e2000c101d1e */
[----:B------:R-:W-:Y:S05]  /*3190*/  @!P0 EXIT ;  /* 0x000000000000894d */ /* 0x000fea0003800000 */
[----:B-1----:R-:W1:Y:S01]  /*31a0*/  LDS.128 R24, [R26+0x3b80] ;  /* 0x003b80001a187984 */ /* 0x002e620000000c00 */
[----:B------:R-:W-:-:S04]  /*31b0*/  VIADD R29, R29, 0x168000 ;  /* 0x001680001d1d7836 */ /* 0x000fc80000000000 */
[----:B------:R-:W-:-:S05]  /*31c0*/  IMAD.WIDE R16, R29, 0x2, R16 ;  /* 0x000000021d107825 */ /* 0x000fca00078e0210 */
[----:B-1----:R-:W-:Y:S01]  /*31d0*/  STG.E.128 desc[UR30][R16.64], R24 ;  /* 0x0000001810007986 */ /* 0x002fe2000c101d1e */
[----:B------:R-:W-:Y:S05]  /*31e0*/  EXIT ;  /* 0x000000000000794d */ /* 0x000fea0003800000 */
.L_x_1:
[----:B------:R-:W-:-:S00]  /*31f0*/  BRA `(.L_x_1) ;  /* 0xfffffffc00fc7947 */ /* 0x000fc0000383ffff */
[----:B------:R-:W-:-:S00]  /*3200*/  NOP ;  /* 0x0000000000007918 */ /* 0x000fc00000000000 */
[----:B------:R-:W-:-:S00]  /*3210*/  NOP ;  /* 0x0000000000007918 */ /* 0x000fc00000000000 */
[----:B------:R-:W-:-:S00]  /*3220*/  NOP ;  /* 0x0000000000007918 */ /* 0x000fc00000000000 */
[----:B------:R-:W-:-:S00]  /*3230*/  NOP ;  /* 0x0000000000007918 */ /* 0x000fc00000000000 */
[----:B------:R-:W-:-:S00]  /*3240*/  NOP ;  /* 0x0000000000007918 */ /* 0x000fc00000000000 */
[----:B------:R-:W-:-:S00]  /*3250*/  NOP ;  /* 0x0000000000007918 */ /* 0x000fc00000000000 */
[----:B------:R-:W-:-:S00]  /*3260*/  NOP ;  /* 0x0000000000007918 */ /* 0x000fc00000000000 */
[----:B------:R-:W-:-:S00]  /*3270*/  NOP ;  /* 0x0000000000007918 */ /* 0x000fc00000000000 */
.L_x_2:


//--------------------- .nv.shared.triton_mm      --------------------------
	.section	.nv.shared.triton_mm,"aw",@nobits
	.sectionflags	@""
	.align	16
	.zero		1024


//--------------------- .nv.constant0.triton_mm   --------------------------
	.section	.nv.constant0.triton_mm,"a",@progbits
	.sectionflags	@""
	.align	4
.nv.constant0.triton_mm:
	.zero		556
